// auto-generated by cutlass_sweep.gemm — config: {"arch": "sm_90", "cluster_m": 2, "cluster_n": 1, "dtype": "fp16", "stages": 4, "tile_k": 64, "tile_m": 128, "tile_n": 64}
#include "cutlass/cutlass.h"
#include "cutlass/gemm/collective/collective_builder.hpp"
#include "cutlass/gemm/device/gemm_universal_adapter.h"
#include "cutlass/gemm/kernel/gemm_universal.hpp"
#include "cutlass/epilogue/collective/collective_builder.hpp"

using ElemA = cutlass::half_t;
using ElemB = cutlass::half_t;
using ElemCD = cutlass::half_t;
using Acc  = float;
using TileShape    = cute::Shape<cute::_128, cute::_64, cute::_64>;
using ClusterShape = cute::Shape<cute::_2, cute::_1, cute::_1>;

using CollectiveEpilogue = typename cutlass::epilogue::collective::CollectiveBuilder<
    cutlass::arch::Sm90, cutlass::arch::OpClassTensorOp,
    TileShape, ClusterShape,
    cutlass::epilogue::collective::EpilogueTileAuto,
    Acc, Acc,
    ElemCD, cutlass::layout::RowMajor, 128 / cutlass::sizeof_bits<ElemCD>::value,
    ElemCD, cutlass::layout::RowMajor, 128 / cutlass::sizeof_bits<ElemCD>::value,
    cutlass::epilogue::collective::EpilogueScheduleAuto
  >::CollectiveOp;

using CollectiveMainloop = typename cutlass::gemm::collective::CollectiveBuilder<
    cutlass::arch::Sm90, cutlass::arch::OpClassTensorOp,
    ElemA, cutlass::layout::RowMajor, 128 / cutlass::sizeof_bits<ElemA>::value,
    ElemB, cutlass::layout::ColumnMajor, 128 / cutlass::sizeof_bits<ElemB>::value,
    Acc,
    TileShape, ClusterShape,
    cutlass::gemm::collective::StageCount<4>,
    cutlass::gemm::collective::KernelScheduleAuto
  >::CollectiveOp;

using GemmKernel = cutlass::gemm::kernel::GemmUniversal<
    cute::Shape<int,int,int,int>,
    CollectiveMainloop,
    CollectiveEpilogue
>;
using Gemm = cutlass::gemm::device::GemmUniversalAdapter<GemmKernel>;

// Force the device kernel symbol into the cubin without needing a host main.
auto* _anchor = &cutlass::device_kernel<GemmKernel>;


// ===== COMPILED SASS (sm_90a) =====

	.target	sm_90a

	.elftype	@"ET_EXEC"


//--------------------- .note.nv.tkinfo           --------------------------
	.section	.note.nv.tkinfo,"",@"SHT_NOTE"
	.sectionflags	@"SHF_NOTE_NV_TKINFO"
	.tkinfo
        /*0018*/ 	.word	0x00000002
        /*0030*/ 	.string	""
        /*0030*/ 	.string	"ptxas"
        /*0030*/ 	.string	"Cuda compilation tools, release 13.0, V13.0.88"
        /*0030*/ 	.string	"Build cuda_13.0.r13.0/compiler.36424714_0"
        /*0030*/ 	.string	"-arch sm_90a -m 64 "



//--------------------- .note.nv.cuinfo           --------------------------
	.section	.note.nv.cuinfo,"",@"SHT_NOTE"
	.sectionflags	@"SHF_NOTE_NV_CUINFO"
        /*0018*/ 	.short	0x0002
        /*001a*/ 	.short	0x005a
        /*001c*/ 	.short	0x0082
	.zero		2


//--------------------- .nv.info                  --------------------------
	.section	.nv.info,"",@"SHT_CUDA_INFO"
	.align	4


	//----- nvinfo : EIATTR_REGCOUNT
	.align		4
        /*0000*/ 	.byte	0x04, 0x2f
        /*0002*/ 	.short	(.L_15 - .L_14)
	.align		4
.L_14:
        /*0004*/ 	.word	index@(_ZN7cutlass13device_kernelINS_4gemm6kernel13GemmUniversalIN4cute5tupleIJiiiiEEENS1_10collective13CollectiveMmaINS1_34MainloopSm90TmaGmmaWarpSpecializedILi4ENS5_IJNS4_1CILi2EEENSA_ILi1EEESC_EEENS1_35KernelTmaWarpSpecializedCooperativeEEENS5_IJNSA_ILi128EEENSA_ILi64EEESH_EEENS_6half_tENS5_IJlSC_lEEESJ_SK_NS4_8TiledMMAINS4_8MMA_AtomIJNS4_4SM904GMMA25MMA_64x64x16_F32F16F16_SSILNSO_5MajorE0ELSQ_0ELNSO_7ScaleInE1ELSR_1EEEEEENS4_6LayoutISD_NS5_IJSC_NSA_ILi0EEESV_EEEEENS5_IJNS4_10UnderscoreESY_SY_EEEEENS4_13SM90_TMA_LOADENS4_14ComposedLayoutINS4_7SwizzleILi3ELi4ELi3EEENS4_18smem_ptr_flag_bitsILi16EEENSU_INS5_IJNSA_ILi8EEESH_EEENS5_IJSH_SC_EEEEEEEvNS4_8identityENS4_23SM90_TMA_LOAD_MULTICASTES1B_vS1C_EENS_8epilogue10collective6detail29Sm90TmaWarpSpecializedAdapterINS1G_15DefaultEpilogueISJ_SK_SK_NS1F_6thread17LinearCombinationISJ_Li1EffLNS1K_9ScaleType4KindE0ELNS_15FloatRoundStyleE2ESJ_EENS1_15EpilogueDefaultEEEEEvvEEEEvNT_6ParamsE)
        /*0008*/ 	.word	0x000000a8


	//----- nvinfo : EIATTR_FRAME_SIZE
	.align		4
.L_15:
        /*000c*/ 	.byte	0x04, 0x11
        /*000e*/ 	.short	(.L_17 - .L_16)
	.align		4
.L_16:
        /*0010*/ 	.word	index@(_ZN7cutlass13device_kernelINS_4gemm6kernel13GemmUniversalIN4cute5tupleIJiiiiEEENS1_10collective13CollectiveMmaINS1_34MainloopSm90TmaGmmaWarpSpecializedILi4ENS5_IJNS4_1CILi2EEENSA_ILi1EEESC_EEENS1_35KernelTmaWarpSpecializedCooperativeEEENS5_IJNSA_ILi128EEENSA_ILi64EEESH_EEENS_6half_tENS5_IJlSC_lEEESJ_SK_NS4_8TiledMMAINS4_8MMA_AtomIJNS4_4SM904GMMA25MMA_64x64x16_F32F16F16_SSILNSO_5MajorE0ELSQ_0ELNSO_7ScaleInE1ELSR_1EEEEEENS4_6LayoutISD_NS5_IJSC_NSA_ILi0EEESV_EEEEENS5_IJNS4_10UnderscoreESY_SY_EEEEENS4_13SM90_TMA_LOADENS4_14ComposedLayoutINS4_7SwizzleILi3ELi4ELi3EEENS4_18smem_ptr_flag_bitsILi16EEENSU_INS5_IJNSA_ILi8EEESH_EEENS5_IJSH_SC_EEEEEEEvNS4_8identityENS4_23SM90_TMA_LOAD_MULTICASTES1B_vS1C_EENS_8epilogue10collective6detail29Sm90TmaWarpSpecializedAdapterINS1G_15DefaultEpilogueISJ_SK_SK_NS1F_6thread17LinearCombinationISJ_Li1EffLNS1K_9ScaleType4KindE0ELNS_15FloatRoundStyleE2ESJ_EENS1_15EpilogueDefaultEEEEEvvEEEEvNT_6ParamsE)
        /*0014*/ 	.word	0x00000000


	//----- nvinfo : EIATTR_MIN_STACK_SIZE
	.align		4
.L_17:
        /*0018*/ 	.byte	0x04, 0x12
        /*001a*/ 	.short	(.L_19 - .L_18)
	.align		4
.L_18:
        /*001c*/ 	.word	index@(_ZN7cutlass13device_kernelINS_4gemm6kernel13GemmUniversalIN4cute5tupleIJiiiiEEENS1_10collective13CollectiveMmaINS1_34MainloopSm90TmaGmmaWarpSpecializedILi4ENS5_IJNS4_1CILi2EEENSA_ILi1EEESC_EEENS1_35KernelTmaWarpSpecializedCooperativeEEENS5_IJNSA_ILi128EEENSA_ILi64EEESH_EEENS_6half_tENS5_IJlSC_lEEESJ_SK_NS4_8TiledMMAINS4_8MMA_AtomIJNS4_4SM904GMMA25MMA_64x64x16_F32F16F16_SSILNSO_5MajorE0ELSQ_0ELNSO_7ScaleInE1ELSR_1EEEEEENS4_6LayoutISD_NS5_IJSC_NSA_ILi0EEESV_EEEEENS5_IJNS4_10UnderscoreESY_SY_EEEEENS4_13SM90_TMA_LOADENS4_14ComposedLayoutINS4_7SwizzleILi3ELi4ELi3EEENS4_18smem_ptr_flag_bitsILi16EEENSU_INS5_IJNSA_ILi8EEESH_EEENS5_IJSH_SC_EEEEEEEvNS4_8identityENS4_23SM90_TMA_LOAD_MULTICASTES1B_vS1C_EENS_8epilogue10collective6detail29Sm90TmaWarpSpecializedAdapterINS1G_15DefaultEpilogueISJ_SK_SK_NS1F_6thread17LinearCombinationISJ_Li1EffLNS1K_9ScaleType4KindE0ELNS_15FloatRoundStyleE2ESJ_EENS1_15EpilogueDefaultEEEEEvvEEEEvNT_6ParamsE)
        /*0020*/ 	.word	0x00000000
.L_19:


//--------------------- .nv.compat                --------------------------
	.section	.nv.compat,"",@"SHT_CUDA_COMPAT_INFO"
	.align	4
        /*0000*/ 	.byte	0x02, 0x09, 0x01, 0x00, 0x02, 0x02, 0x04, 0x00, 0x02, 0x05, 0x05, 0x00, 0x03, 0x07, 0x01, 0x01
        /*0010*/ 	.byte	0x02, 0x03, 0x01, 0x00, 0x02, 0x06, 0x01, 0x00, 0x04, 0x0b, 0x08, 0x00, 0x00, 0x00, 0x00, 0x00
        /*0020*/ 	.byte	0x00, 0x00, 0x00, 0x00


//--------------------- .nv.info._ZN7cutlass13device_kernelINS_4gemm6kernel13GemmUniversalIN4cute5tupleIJiiiiEEENS1_10collective13CollectiveMmaINS1_34MainloopSm90TmaGmmaWarpSpecializedILi4ENS5_IJNS4_1CILi2EEENSA_ILi1EEESC_EEENS1_35KernelTmaWarpSpecializedCooperativeEEENS5_IJNSA_ILi128EEENSA_ILi64EEESH_EEENS_6half_tENS5_IJlSC_lEEESJ_SK_NS4_8TiledMMAINS4_8MMA_AtomIJNS4_4SM904GMMA25MMA_64x64x16_F32F16F16_SSILNSO_5MajorE0ELSQ_0ELNSO_7ScaleInE1ELSR_1EEEEEENS4_6LayoutISD_NS5_IJSC_NSA_ILi0EEESV_EEEEENS5_IJNS4_10UnderscoreESY_SY_EEEEENS4_13SM90_TMA_LOADENS4_14ComposedLayoutINS4_7SwizzleILi3ELi4ELi3EEENS4_18smem_ptr_flag_bitsILi16EEENSU_INS5_IJNSA_ILi8EEESH_EEENS5_IJSH_SC_EEEEEEEvNS4_8identityENS4_23SM90_TMA_LOAD_MULTICASTES1B_vS1C_EENS_8epilogue10collective6detail29Sm90TmaWarpSpecializedAdapterINS1G_15DefaultEpilogueISJ_SK_SK_NS1F_6thread17LinearCombinationISJ_Li1EffLNS1K_9ScaleType4KindE0ELNS_15FloatRoundStyleE2ESJ_EENS1_15EpilogueDefaultEEEEEvvEEEEvNT_6ParamsE --------------------------
	.section	.nv.info._ZN7cutlass13device_kernelINS_4gemm6kernel13GemmUniversalIN4cute5tupleIJiiiiEEENS1_10collective13CollectiveMmaINS1_34MainloopSm90TmaGmmaWarpSpecializedILi4ENS5_IJNS4_1CILi2EEENSA_ILi1EEESC_EEENS1_35KernelTmaWarpSpecializedCooperativeEEENS5_IJNSA_ILi128EEENSA_ILi64EEESH_EEENS_6half_tENS5_IJlSC_lEEESJ_SK_NS4_8TiledMMAINS4_8MMA_AtomIJNS4_4SM904GMMA25MMA_64x64x16_F32F16F16_SSILNSO_5MajorE0ELSQ_0ELNSO_7ScaleInE1ELSR_1EEEEEENS4_6LayoutISD_NS5_IJSC_NSA_ILi0EEESV_EEEEENS5_IJNS4_10UnderscoreESY_SY_EEEEENS4_13SM90_TMA_LOADENS4_14ComposedLayoutINS4_7SwizzleILi3ELi4ELi3EEENS4_18smem_ptr_flag_bitsILi16EEENSU_INS5_IJNSA_ILi8EEESH_EEENS5_IJSH_SC_EEEEEEEvNS4_8identityENS4_23SM90_TMA_LOAD_MULTICASTES1B_vS1C_EENS_8epilogue10collective6detail29Sm90TmaWarpSpecializedAdapterINS1G_15DefaultEpilogueISJ_SK_SK_NS1F_6thread17LinearCombinationISJ_Li1EffLNS1K_9ScaleType4KindE0ELNS_15FloatRoundStyleE2ESJ_EENS1_15EpilogueDefaultEEEEEvvEEEEvNT_6ParamsE,"",@"SHT_CUDA_INFO"
	.sectionflags	@""
	.align	4


	//----- nvinfo : EIATTR_CUDA_API_VERSION
	.align		4
        /*0000*/ 	.byte	0x04, 0x37
        /*0002*/ 	.short	(.L_21 - .L_20)
.L_20:
        /*0004*/ 	.word	0x00000082


	//----- nvinfo : EIATTR_KPARAM_INFO
	.align		4
.L_21:
        /*0008*/ 	.byte	0x04, 0x17
        /*000a*/ 	.short	(.L_23 - .L_22)
.L_22:
        /*000c*/ 	.word	0x00000000
        /*0010*/ 	.short	0x0000
        /*0012*/ 	.short	0x0070
        /*0014*/ 	.byte	0x00, 0xf0, 0x01, 0x10


	//----- nvinfo : EIATTR_SPARSE_MMA_MASK
	.align		4
.L_23:
        /*0018*/ 	.byte	0x03, 0x50
        /*001a*/ 	.short	0x0000


	//----- nvinfo : EIATTR_MAXREG_COUNT
	.align		4
        /*001c*/ 	.byte	0x03, 0x1b
        /*001e*/ 	.short	0x00a8


	//----- nvinfo : EIATTR_NUM_BARRIERS
	.align		4
        /*0020*/ 	.byte	0x02, 0x4c
        /*0022*/ 	.byte	0x01
	.zero		1


	//----- nvinfo : EIATTR_EXTERNS
	.align		4
        /*0024*/ 	.byte	0x04, 0x0f
        /*0026*/ 	.short	(.L_25 - .L_24)


	//   ....[0]....
	.align		4
.L_24:
        /*0028*/ 	.word	index@(__assertfail)


	//----- nvinfo : EIATTR_MERCURY_ISA_VERSION
	.align		4
.L_25:
        /*002c*/ 	.byte	0x03, 0x5f
        /*002e*/ 	.short	0x0101


	//----- nvinfo : EIATTR_INT_WARP_WIDE_INSTR_OFFSETS
	.align		4
        /*0030*/ 	.byte	0x04, 0x31
        /*0032*/ 	.short	(.L_27 - .L_26)


	//   ....[0]....
.L_26:
        /*0034*/ 	.word	0x00000480


	//   ....[1]....
        /*0038*/ 	.word	0x000004b0


	//   ....[2]....
        /*003c*/ 	.word	0x00000670


	//   ....[3]....
        /*0040*/ 	.word	0x00001cc0


	//----- nvinfo : EIATTR_COOP_GROUP_MASK_REGIDS
	.align		4
.L_27:
        /*0044*/ 	.byte	0x04, 0x29
        /*0046*/ 	.short	(.L_29 - .L_28)


	//   ....[0]....
.L_28:
        /*0048*/ 	.word	0xffffffff


	//   ....[1]....
        /*004c*/ 	.word	0xffffffff


	//   ....[2]....
        /*0050*/ 	.word	0xffffffff


	//   ....[3]....
        /*0054*/ 	.word	0xffffffff


	//   ....[4]....
        /*0058*/ 	.word	0xffffffff


	//   ....[5]....
        /*005c*/ 	.word	0xffffffff


	//----- nvinfo : EIATTR_COOP_GROUP_INSTR_OFFSETS
	.align		4
.L_29:
        /*0060*/ 	.byte	0x04, 0x28
        /*0062*/ 	.short	(.L_31 - .L_30)


	//   ....[0]....
.L_30:
        /*0064*/ 	.word	0x00000060


	//   ....[1]....
        /*0068*/ 	.word	0x00000070


	//   ....[2]....
        /*006c*/ 	.word	0x00000130


	//   ....[3]....
        /*0070*/ 	.word	0x000002d0


	//   ....[4]....
        /*0074*/ 	.word	0x000007f0


	//   ....[5]....
        /*0078*/ 	.word	0x00001230


	//----- nvinfo : EIATTR_REG_RECONFIG
	.align		4
.L_31:
        /*007c*/ 	.byte	0x01, 0x54
	.zero		2


	//----- nvinfo : EIATTR_SYSCALL_OFFSETS
	.align		4
        /*0080*/ 	.byte	0x04, 0x46
        /*0082*/ 	.short	(.L_33 - .L_32)


	//   ....[0]....
.L_32:
        /*0084*/ 	.word	0x000013f0


	//----- nvinfo : EIATTR_MBARRIER_INSTR_OFFSETS
	.align		4
.L_33:
        /*0088*/ 	.byte	0x04, 0x39
        /*008a*/ 	.short	(.L_35 - .L_34)


	//   ....[0]....
.L_34:
        /*008c*/ 	.word	0x00000230
        /*0090*/ 	.word	0x000000ff
        /*0094*/ 	.word	0x00000000
        /*0098*/ 	.short	0x0100
        /*009a*/ 	.byte	0x08
	.zero		1


	//   ....[1]....
        /*009c*/ 	.word	0x00000240
        /*00a0*/ 	.word	0x000000ff
        /*00a4*/ 	.word	0x00000020
        /*00a8*/ 	.short	0x0100
        /*00aa*/ 	.byte	0x08
	.zero		1


	//   ....[2]....
        /*00ac*/ 	.word	0x00000250
        /*00b0*/ 	.word	0x000000ff
        /*00b4*/ 	.word	0x00000008
        /*00b8*/ 	.short	0x0100
        /*00ba*/ 	.byte	0x08
	.zero		1


	//   ....[3]....
        /*00bc*/ 	.word	0x00000260
        /*00c0*/ 	.word	0x000000ff
        /*00c4*/ 	.word	0x00000028
        /*00c8*/ 	.short	0x0100
        /*00ca*/ 	.byte	0x08
	.zero		1


	//   ....[4]....
        /*00cc*/ 	.word	0x00000270
        /*00d0*/ 	.word	0x000000ff
        /*00d4*/ 	.word	0x00000010
        /*00d8*/ 	.short	0x0100
        /*00da*/ 	.byte	0x08
	.zero		1


	//   ....[5]....
        /*00dc*/ 	.word	0x00000280
        /*00e0*/ 	.word	0x000000ff
        /*00e4*/ 	.word	0x00000030
        /*00e8*/ 	.short	0x0100
        /*00ea*/ 	.byte	0x08
	.zero		1


	//   ....[6]....
        /*00ec*/ 	.word	0x00000290
        /*00f0*/ 	.word	0x000000ff
        /*00f4*/ 	.word	0x00000018
        /*00f8*/ 	.short	0x0100
        /*00fa*/ 	.byte	0x08
	.zero		1


	//   ....[7]....
        /*00fc*/ 	.word	0x000002a0
        /*0100*/ 	.word	0x000000ff
        /*0104*/ 	.word	0x00000038
        /*0108*/ 	.short	0x0100
        /*010a*/ 	.byte	0x08
	.zero		1


	//   ....[8]....
        /*010c*/ 	.word	0x000006f0
        /*0110*/ 	.word	0x000000ff
        /*0114*/ 	.word	0x00000050
        /*0118*/ 	.short	0x0100
        /*011a*/ 	.byte	0x06
	.zero		1


	//   ....[9]....
        /*011c*/ 	.word	0x00000780
        /*0120*/ 	.word	0x000000ff
        /*0124*/ 	.word	0x00000058
        /*0128*/ 	.short	0x0100
        /*012a*/ 	.byte	0x06
	.zero		1


	//   ....[10]....
        /*012c*/ 	.word	0x000014b0
        /*0130*/ 	.word	0x00000003
        /*0134*/ 	.word	0x00000000
        /*0138*/ 	.short	0x010a
        /*013a*/ 	.byte	0x3f
	.zero		1


	//   ....[11]....
        /*013c*/ 	.word	0x000014f0
        /*0140*/ 	.word	0x00000003
        /*0144*/ 	.word	0x00000000
        /*0148*/ 	.short	0x010a
        /*014a*/ 	.byte	0x3f
	.zero		1


	//   ....[12]....
        /*014c*/ 	.word	0x000018c0
        /*0150*/ 	.word	0x00000005
        /*0154*/ 	.word	0x00000000
        /*0158*/ 	.short	0x010a
        /*015a*/ 	.byte	0x3f
	.zero		1


	//   ....[13]....
        /*015c*/ 	.word	0x00001900
        /*0160*/ 	.word	0x00000005
        /*0164*/ 	.word	0x00000000
        /*0168*/ 	.short	0x010a
        /*016a*/ 	.byte	0x3f
	.zero		1


	//   ....[14]....
        /*016c*/ 	.word	0x00001b60
        /*0170*/ 	.word	0x00000005
        /*0174*/ 	.word	0x00000000
        /*0178*/ 	.short	0x0101
        /*017a*/ 	.byte	0x3f
	.zero		1


	//   ....[15]....
        /*017c*/ 	.word	0x00001d40
        /*0180*/ 	.word	0x00000003
        /*0184*/ 	.word	0x00000000
        /*0188*/ 	.short	0x0101
        /*018a*/ 	.byte	0x3f
	.zero		1


	//   ....[16]....
        /*018c*/ 	.word	0x00005260
        /*0190*/ 	.word	0x00000014
        /*0194*/ 	.word	0x00000020
        /*0198*/ 	.short	0x010a
        /*019a*/ 	.byte	0x3f
	.zero		1


	//   ....[17]....
        /*019c*/ 	.word	0x00005620
        /*01a0*/ 	.word	0x00000005
        /*01a4*/ 	.word	0x00000058
        /*01a8*/ 	.short	0x0101
        /*01aa*/ 	.byte	0x3f
	.zero		1


	//   ....[18]....
        /*01ac*/ 	.word	0x00005d40
        /*01b0*/ 	.word	0x00000007
        /*01b4*/ 	.word	0x00000000
        /*01b8*/ 	.short	0x010a
        /*01ba*/ 	.byte	0x3f
	.zero		1


	//   ....[19]....
        /*01bc*/ 	.word	0x00005dc0
        /*01c0*/ 	.word	0x00000008
        /*01c4*/ 	.word	0x00000000
        /*01c8*/ 	.short	0x010a
        /*01ca*/ 	.byte	0x3f
	.zero		1


	//   ....[20]....
        /*01cc*/ 	.word	0x00005e50
        /*01d0*/ 	.word	0x0000000b
        /*01d4*/ 	.word	0x00000000
        /*01d8*/ 	.short	0x010a
        /*01da*/ 	.byte	0x3f
	.zero		1


	//   ....[21]....
        /*01dc*/ 	.word	0x00005ee0
        /*01e0*/ 	.word	0x00000003
        /*01e4*/ 	.word	0x00000000
        /*01e8*/ 	.short	0x010a
        /*01ea*/ 	.byte	0x3f
	.zero		1


	//   ....[22]....
        /*01ec*/ 	.word	0x00005f40
        /*01f0*/ 	.word	0x00000003
        /*01f4*/ 	.word	0x00000000
        /*01f8*/ 	.short	0x010a
        /*01fa*/ 	.byte	0x3f
	.zero		1


	//   ....[23]....
        /*01fc*/ 	.word	0x00005f90
        /*0200*/ 	.word	0x00000005
        /*0204*/ 	.word	0x00000000
        /*0208*/ 	.short	0x010a
        /*020a*/ 	.byte	0x3f
	.zero		1


	//   ....[24]....
        /*020c*/ 	.word	0x00006060
        /*0210*/ 	.word	0x00000014
        /*0214*/ 	.word	0x00000020
        /*0218*/ 	.short	0x010a
        /*021a*/ 	.byte	0x3f
	.zero		1


	//   ....[25]....
        /*021c*/ 	.word	0x00006130
        /*0220*/ 	.word	0x00000007
        /*0224*/ 	.word	0x00000000
        /*0228*/ 	.short	0x010a
        /*022a*/ 	.byte	0x3f
	.zero		1


	//   ....[26]....
        /*022c*/ 	.word	0x00006180
        /*0230*/ 	.word	0x00000008
        /*0234*/ 	.word	0x00000000
        /*0238*/ 	.short	0x010a
        /*023a*/ 	.byte	0x3f
	.zero		1


	//   ....[27]....
        /*023c*/ 	.word	0x000061d0
        /*0240*/ 	.word	0x0000000b
        /*0244*/ 	.word	0x00000000
        /*0248*/ 	.short	0x010a
        /*024a*/ 	.byte	0x3f
	.zero		1


	//----- nvinfo : EIATTR_NUM_MBARRIERS
	.align		4
.L_35:
        /*024c*/ 	.byte	0x03, 0x38
        /*024e*/ 	.short	0x000a


	//----- nvinfo : EIATTR_EXIT_INSTR_OFFSETS
	.align		4
        /*0250*/ 	.byte	0x04, 0x1c
        /*0252*/ 	.short	(.L_37 - .L_36)


	//   ....[0]....
.L_36:
        /*0254*/ 	.word	0x00000950


	//   ....[1]....
        /*0258*/ 	.word	0x00001160


	//   ....[2]....
        /*025c*/ 	.word	0x00004970


	//   ....[3]....
        /*0260*/ 	.word	0x00004ed0


	//   ....[4]....
        /*0264*/ 	.word	0x00005f30


	//----- nvinfo : EIATTR_MAX_THREADS
	.align		4
.L_37:
        /*0268*/ 	.byte	0x04, 0x05
        /*026a*/ 	.short	(.L_39 - .L_38)
.L_38:
        /*026c*/ 	.word	0x00000180
        /*0270*/ 	.word	0x00000001
        /*0274*/ 	.word	0x00000001


	//----- nvinfo : EIATTR_CRS_STACK_SIZE
	.align		4
.L_39:
        /*0278*/ 	.byte	0x04, 0x1e
        /*027a*/ 	.short	(.L_41 - .L_40)
.L_40:
        /*027c*/ 	.word	0x00000000


	//----- nvinfo : EIATTR_CBANK_PARAM_SIZE
	.align		4
.L_41:
        /*0280*/ 	.byte	0x03, 0x19
        /*0282*/ 	.short	0x0470


	//----- nvinfo : EIATTR_PARAM_CBANK
	.align		4
        /*0284*/ 	.byte	0x04, 0x0a
        /*0286*/ 	.short	(.L_43 - .L_42)
	.align		4
.L_42:
        /*0288*/ 	.word	index@(.nv.constant0._ZN7cutlass13device_kernelINS_4gemm6kernel13GemmUniversalIN4cute5tupleIJiiiiEEENS1_10collective13CollectiveMmaINS1_34MainloopSm90TmaGmmaWarpSpecializedILi4ENS5_IJNS4_1CILi2EEENSA_ILi1EEESC_EEENS1_35KernelTmaWarpSpecializedCooperativeEEENS5_IJNSA_ILi128EEENSA_ILi64EEESH_EEENS_6half_tENS5_IJlSC_lEEESJ_SK_NS4_8TiledMMAINS4_8MMA_AtomIJNS4_4SM904GMMA25MMA_64x64x16_F32F16F16_SSILNSO_5MajorE0ELSQ_0ELNSO_7ScaleInE1ELSR_1EEEEEENS4_6LayoutISD_NS5_IJSC_NSA_ILi0EEESV_EEEEENS5_IJNS4_10UnderscoreESY_SY_EEEEENS4_13SM90_TMA_LOADENS4_14ComposedLayoutINS4_7SwizzleILi3ELi4ELi3EEENS4_18smem_ptr_flag_bitsILi16EEENSU_INS5_IJNSA_ILi8EEESH_EEENS5_IJSH_SC_EEEEEEEvNS4_8identityENS4_23SM90_TMA_LOAD_MULTICASTES1B_vS1C_EENS_8epilogue10collective6detail29Sm90TmaWarpSpecializedAdapterINS1G_15DefaultEpilogueISJ_SK_SK_NS1F_6thread17LinearCombinationISJ_Li1EffLNS1K_9ScaleType4KindE0ELNS_15FloatRoundStyleE2ESJ_EENS1_15EpilogueDefaultEEEEEvvEEEEvNT_6ParamsE)
        /*028c*/ 	.short	0x0210
        /*028e*/ 	.short	0x0470


	//----- nvinfo : EIATTR_SW_WAR
	.align		4
.L_43:
        /*0290*/ 	.byte	0x04, 0x36
        /*0292*/ 	.short	(.L_45 - .L_44)
.L_44:
        /*0294*/ 	.word	0x00000008
.L_45:


//--------------------- .nv.callgraph             --------------------------
	.section	.nv.callgraph,"",@"SHT_CUDA_CALLGRAPH"
	.align	4
	.sectionentsize	8
	.align		4
        /*0000*/ 	.word	0x00000000
	.align		4
        /*0004*/ 	.word	0xffffffff
	.align		4
        /*0008*/ 	.word	index@(_ZN7cutlass13device_kernelINS_4gemm6kernel13GemmUniversalIN4cute5tupleIJiiiiEEENS1_10collective13CollectiveMmaINS1_34MainloopSm90TmaGmmaWarpSpecializedILi4ENS5_IJNS4_1CILi2EEENSA_ILi1EEESC_EEENS1_35KernelTmaWarpSpecializedCooperativeEEENS5_IJNSA_ILi128EEENSA_ILi64EEESH_EEENS_6half_tENS5_IJlSC_lEEESJ_SK_NS4_8TiledMMAINS4_8MMA_AtomIJNS4_4SM904GMMA25MMA_64x64x16_F32F16F16_SSILNSO_5MajorE0ELSQ_0ELNSO_7ScaleInE1ELSR_1EEEEEENS4_6LayoutISD_NS5_IJSC_NSA_ILi0EEESV_EEEEENS5_IJNS4_10UnderscoreESY_SY_EEEEENS4_13SM90_TMA_LOADENS4_14ComposedLayoutINS4_7SwizzleILi3ELi4ELi3EEENS4_18smem_ptr_flag_bitsILi16EEENSU_INS5_IJNSA_ILi8EEESH_EEENS5_IJSH_SC_EEEEEEEvNS4_8identityENS4_23SM90_TMA_LOAD_MULTICASTES1B_vS1C_EENS_8epilogue10collective6detail29Sm90TmaWarpSpecializedAdapterINS1G_15DefaultEpilogueISJ_SK_SK_NS1F_6thread17LinearCombinationISJ_Li1EffLNS1K_9ScaleType4KindE0ELNS_15FloatRoundStyleE2ESJ_EENS1_15EpilogueDefaultEEEEEvvEEEEvNT_6ParamsE)
	.align		4
        /*000c*/ 	.word	index@(__assertfail)
	.align		4
        /*0010*/ 	.word	0x00000000
	.align		4
        /*0014*/ 	.word	0xfffffffe
	.align		4
        /*0018*/ 	.word	0x00000000
	.align		4
        /*001c*/ 	.word	0xfffffffd
	.align		4
        /*0020*/ 	.word	0x00000000
	.align		4
        /*0024*/ 	.word	0xfffffffc


//--------------------- .nv.constant4             --------------------------
	.section	.nv.constant4,"a",@progbits
	.align	8
	.align		8
.nv.constant4:
        /*0000*/ 	.dword	__assertfail
	.align		8
        /*0008*/ 	.dword	__unnamed_1
	.align		8
        /*0010*/ 	.dword	_ZN39_INTERNAL_43113247_4_k_cu_d51e57df_37414cuda3std3__45__cpo5beginE
	.align		8
        /*0018*/ 	.dword	_ZN39_INTERNAL_43113247_4_k_cu_d51e57df_37414cuda3std3__45__cpo3endE
	.align		8
        /*0020*/ 	.dword	_ZN39_INTERNAL_43113247_4_k_cu_d51e57df_37414cuda3std3__45__cpo6cbeginE
	.align		8
        /*0028*/ 	.dword	_ZN39_INTERNAL_43113247_4_k_cu_d51e57df_37414cuda3std3__45__cpo4cendE
	.align		8
        /*0030*/ 	.dword	_ZN39_INTERNAL_43113247_4_k_cu_d51e57df_37414cuda3std3__441_GLOBAL__N__43113247_4_k_cu_d51e57df_37416ignoreE
	.align		8
        /*0038*/ 	.dword	_ZN39_INTERNAL_43113247_4_k_cu_d51e57df_37414cuda3std3__419piecewise_constructE
	.align		8
        /*0040*/ 	.dword	_ZN39_INTERNAL_43113247_4_k_cu_d51e57df_37414cuda3std3__48in_placeE
	.align		8
        /*0048*/ 	.dword	_ZN39_INTERNAL_43113247_4_k_cu_d51e57df_37414cuda3std6ranges3__45__cpo4swapE
	.align		8
        /*0050*/ 	.dword	_ZN39_INTERNAL_43113247_4_k_cu_d51e57df_37414cuda3std6ranges3__45__cpo9iter_moveE
	.align		8
        /*0058*/ 	.dword	_ZN39_INTERNAL_43113247_4_k_cu_d51e57df_37414cute7productE
	.align		8
        /*0060*/ 	.dword	_ZN39_INTERNAL_43113247_4_k_cu_d51e57df_37414cute1_E
	.align		8
        /*0068*/ 	.dword	$str$22
	.align		8
        /*0070*/ 	.dword	$str$23


//--------------------- .text._ZN7cutlass13device_kernelINS_4gemm6kernel13GemmUniversalIN4cute5tupleIJiiiiEEENS1_10collective13CollectiveMmaINS1_34MainloopSm90TmaGmmaWarpSpecializedILi4ENS5_IJNS4_1CILi2EEENSA_ILi1EEESC_EEENS1_35KernelTmaWarpSpecializedCooperativeEEENS5_IJNSA_ILi128EEENSA_ILi64EEESH_EEENS_6half_tENS5_IJlSC_lEEESJ_SK_NS4_8TiledMMAINS4_8MMA_AtomIJNS4_4SM904GMMA25MMA_64x64x16_F32F16F16_SSILNSO_5MajorE0ELSQ_0ELNSO_7ScaleInE1ELSR_1EEEEEENS4_6LayoutISD_NS5_IJSC_NSA_ILi0EEESV_EEEEENS5_IJNS4_10UnderscoreESY_SY_EEEEENS4_13SM90_TMA_LOADENS4_14ComposedLayoutINS4_7SwizzleILi3ELi4ELi3EEENS4_18smem_ptr_flag_bitsILi16EEENSU_INS5_IJNSA_ILi8EEESH_EEENS5_IJSH_SC_EEEEEEEvNS4_8identityENS4_23SM90_TMA_LOAD_MULTICASTES1B_vS1C_EENS_8epilogue10collective6detail29Sm90TmaWarpSpecializedAdapterINS1G_15DefaultEpilogueISJ_SK_SK_NS1F_6thread17LinearCombinationISJ_Li1EffLNS1K_9ScaleType4KindE0ELNS_15FloatRoundStyleE2ESJ_EENS1_15EpilogueDefaultEEEEEvvEEEEvNT_6ParamsE --------------------------
	.section	.text._ZN7cutlass13device_kernelINS_4gemm6kernel13GemmUniversalIN4cute5tupleIJiiiiEEENS1_10collective13CollectiveMmaINS1_34MainloopSm90TmaGmmaWarpSpecializedILi4ENS5_IJNS4_1CILi2EEENSA_ILi1EEESC_EEENS1_35KernelTmaWarpSpecializedCooperativeEEENS5_IJNSA_ILi128EEENSA_ILi64EEESH_EEENS_6half_tENS5_IJlSC_lEEESJ_SK_NS4_8TiledMMAINS4_8MMA_AtomIJNS4_4SM904GMMA25MMA_64x64x16_F32F16F16_SSILNSO_5MajorE0ELSQ_0ELNSO_7ScaleInE1ELSR_1EEEEEENS4_6LayoutISD_NS5_IJSC_NSA_ILi0EEESV_EEEEENS5_IJNS4_10UnderscoreESY_SY_EEEEENS4_13SM90_TMA_LOADENS4_14ComposedLayoutINS4_7SwizzleILi3ELi4ELi3EEENS4_18smem_ptr_flag_bitsILi16EEENSU_INS5_IJNSA_ILi8EEESH_EEENS5_IJSH_SC_EEEEEEEvNS4_8identityENS4_23SM90_TMA_LOAD_MULTICASTES1B_vS1C_EENS_8epilogue10collective6detail29Sm90TmaWarpSpecializedAdapterINS1G_15DefaultEpilogueISJ_SK_SK_NS1F_6thread17LinearCombinationISJ_Li1EffLNS1K_9ScaleType4KindE0ELNS_15FloatRoundStyleE2ESJ_EENS1_15EpilogueDefaultEEEEEvvEEEEvNT_6ParamsE,"ax",@progbits
	.align	128
.text._ZN7cutlass13device_kernelINS_4gemm6kernel13GemmUniversalIN4cute5tupleIJiiiiEEENS1_10collective13CollectiveMmaINS1_34MainloopSm90TmaGmmaWarpSpecializedILi4ENS5_IJNS4_1CILi2EEENSA_ILi1EEESC_EEENS1_35KernelTmaWarpSpecializedCooperativeEEENS5_IJNSA_ILi128EEENSA_ILi64EEESH_EEENS_6half_tENS5_IJlSC_lEEESJ_SK_NS4_8TiledMMAINS4_8MMA_AtomIJNS4_4SM904GMMA25MMA_64x64x16_F32F16F16_SSILNSO_5MajorE0ELSQ_0ELNSO_7ScaleInE1ELSR_1EEEEEENS4_6LayoutISD_NS5_IJSC_NSA_ILi0EEESV_EEEEENS5_IJNS4_10UnderscoreESY_SY_EEEEENS4_13SM90_TMA_LOADENS4_14ComposedLayoutINS4_7SwizzleILi3ELi4ELi3EEENS4_18smem_ptr_flag_bitsILi16EEENSU_INS5_IJNSA_ILi8EEESH_EEENS5_IJSH_SC_EEEEEEEvNS4_8identityENS4_23SM90_TMA_LOAD_MULTICASTES1B_vS1C_EENS_8epilogue10collective6detail29Sm90TmaWarpSpecializedAdapterINS1G_15DefaultEpilogueISJ_SK_SK_NS1F_6thread17LinearCombinationISJ_Li1EffLNS1K_9ScaleType4KindE0ELNS_15FloatRoundStyleE2ESJ_EENS1_15EpilogueDefaultEEEEEvvEEEEvNT_6ParamsE:
        .type           _ZN7cutlass13device_kernelINS_4gemm6kernel13GemmUniversalIN4cute5tupleIJiiiiEEENS1_10collective13CollectiveMmaINS1_34MainloopSm90TmaGmmaWarpSpecializedILi4ENS5_IJNS4_1CILi2EEENSA_ILi1EEESC_EEENS1_35KernelTmaWarpSpecializedCooperativeEEENS5_IJNSA_ILi128EEENSA_ILi64EEESH_EEENS_6half_tENS5_IJlSC_lEEESJ_SK_NS4_8TiledMMAINS4_8MMA_AtomIJNS4_4SM904GMMA25MMA_64x64x16_F32F16F16_SSILNSO_5MajorE0ELSQ_0ELNSO_7ScaleInE1ELSR_1EEEEEENS4_6LayoutISD_NS5_IJSC_NSA_ILi0EEESV_EEEEENS5_IJNS4_10UnderscoreESY_SY_EEEEENS4_13SM90_TMA_LOADENS4_14ComposedLayoutINS4_7SwizzleILi3ELi4ELi3EEENS4_18smem_ptr_flag_bitsILi16EEENSU_INS5_IJNSA_ILi8EEESH_EEENS5_IJSH_SC_EEEEEEEvNS4_8identityENS4_23SM90_TMA_LOAD_MULTICASTES1B_vS1C_EENS_8epilogue10collective6detail29Sm90TmaWarpSpecializedAdapterINS1G_15DefaultEpilogueISJ_SK_SK_NS1F_6thread17LinearCombinationISJ_Li1EffLNS1K_9ScaleType4KindE0ELNS_15FloatRoundStyleE2ESJ_EENS1_15EpilogueDefaultEEEEEvvEEEEvNT_6ParamsE,@function
        .size           _ZN7cutlass13device_kernelINS_4gemm6kernel13GemmUniversalIN4cute5tupleIJiiiiEEENS1_10collective13CollectiveMmaINS1_34MainloopSm90TmaGmmaWarpSpecializedILi4ENS5_IJNS4_1CILi2EEENSA_ILi1EEESC_EEENS1_35KernelTmaWarpSpecializedCooperativeEEENS5_IJNSA_ILi128EEENSA_ILi64EEESH_EEENS_6half_tENS5_IJlSC_lEEESJ_SK_NS4_8TiledMMAINS4_8MMA_AtomIJNS4_4SM904GMMA25MMA_64x64x16_F32F16F16_SSILNSO_5MajorE0ELSQ_0ELNSO_7ScaleInE1ELSR_1EEEEEENS4_6LayoutISD_NS5_IJSC_NSA_ILi0EEESV_EEEEENS5_IJNS4_10UnderscoreESY_SY_EEEEENS4_13SM90_TMA_LOADENS4_14ComposedLayoutINS4_7SwizzleILi3ELi4ELi3EEENS4_18smem_ptr_flag_bitsILi16EEENSU_INS5_IJNSA_ILi8EEESH_EEENS5_IJSH_SC_EEEEEEEvNS4_8identityENS4_23SM90_TMA_LOAD_MULTICASTES1B_vS1C_EENS_8epilogue10collective6detail29Sm90TmaWarpSpecializedAdapterINS1G_15DefaultEpilogueISJ_SK_SK_NS1F_6thread17LinearCombinationISJ_Li1EffLNS1K_9ScaleType4KindE0ELNS_15FloatRoundStyleE2ESJ_EENS1_15EpilogueDefaultEEEEEvvEEEEvNT_6ParamsE,(.L_x_133 - _ZN7cutlass13device_kernelINS_4gemm6kernel13GemmUniversalIN4cute5tupleIJiiiiEEENS1_10collective13CollectiveMmaINS1_34MainloopSm90TmaGmmaWarpSpecializedILi4ENS5_IJNS4_1CILi2EEENSA_ILi1EEESC_EEENS1_35KernelTmaWarpSpecializedCooperativeEEENS5_IJNSA_ILi128EEENSA_ILi64EEESH_EEENS_6half_tENS5_IJlSC_lEEESJ_SK_NS4_8TiledMMAINS4_8MMA_AtomIJNS4_4SM904GMMA25MMA_64x64x16_F32F16F16_SSILNSO_5MajorE0ELSQ_0ELNSO_7ScaleInE1ELSR_1EEEEEENS4_6LayoutISD_NS5_IJSC_NSA_ILi0EEESV_EEEEENS5_IJNS4_10UnderscoreESY_SY_EEEEENS4_13SM90_TMA_LOADENS4_14ComposedLayoutINS4_7SwizzleILi3ELi4ELi3EEENS4_18smem_ptr_flag_bitsILi16EEENSU_INS5_IJNSA_ILi8EEESH_EEENS5_IJSH_SC_EEEEEEEvNS4_8identityENS4_23SM90_TMA_LOAD_MULTICASTES1B_vS1C_EENS_8epilogue10collective6detail29Sm90TmaWarpSpecializedAdapterINS1G_15DefaultEpilogueISJ_SK_SK_NS1F_6thread17LinearCombinationISJ_Li1EffLNS1K_9ScaleType4KindE0ELNS_15FloatRoundStyleE2ESJ_EENS1_15EpilogueDefaultEEEEEvvEEEEvNT_6ParamsE)
        .other          _ZN7cutlass13device_kernelINS_4gemm6kernel13GemmUniversalIN4cute5tupleIJiiiiEEENS1_10collective13CollectiveMmaINS1_34MainloopSm90TmaGmmaWarpSpecializedILi4ENS5_IJNS4_1CILi2EEENSA_ILi1EEESC_EEENS1_35KernelTmaWarpSpecializedCooperativeEEENS5_IJNSA_ILi128EEENSA_ILi64EEESH_EEENS_6half_tENS5_IJlSC_lEEESJ_SK_NS4_8TiledMMAINS4_8MMA_AtomIJNS4_4SM904GMMA25MMA_64x64x16_F32F16F16_SSILNSO_5MajorE0ELSQ_0ELNSO_7ScaleInE1ELSR_1EEEEEENS4_6LayoutISD_NS5_IJSC_NSA_ILi0EEESV_EEEEENS5_IJNS4_10UnderscoreESY_SY_EEEEENS4_13SM90_TMA_LOADENS4_14ComposedLayoutINS4_7SwizzleILi3ELi4ELi3EEENS4_18smem_ptr_flag_bitsILi16EEENSU_INS5_IJNSA_ILi8EEESH_EEENS5_IJSH_SC_EEEEEEEvNS4_8identityENS4_23SM90_TMA_LOAD_MULTICASTES1B_vS1C_EENS_8epilogue10collective6detail29Sm90TmaWarpSpecializedAdapterINS1G_15DefaultEpilogueISJ_SK_SK_NS1F_6thread17LinearCombinationISJ_Li1EffLNS1K_9ScaleType4KindE0ELNS_15FloatRoundStyleE2ESJ_EENS1_15EpilogueDefaultEEEEEvvEEEEvNT_6ParamsE,@"STO_CUDA_ENTRY STV_DEFAULT"
_ZN7cutlass13device_kernelINS_4gemm6kernel13GemmUniversalIN4cute5tupleIJiiiiEEENS1_10collective13CollectiveMmaINS1_34MainloopSm90TmaGmmaWarpSpecializedILi4ENS5_IJNS4_1CILi2EEENSA_ILi1EEESC_EEENS1_35KernelTmaWarpSpecializedCooperativeEEENS5_IJNSA_ILi128EEENSA_ILi64EEESH_EEENS_6half_tENS5_IJlSC_lEEESJ_SK_NS4_8TiledMMAINS4_8MMA_AtomIJNS4_4SM904GMMA25MMA_64x64x16_F32F16F16_SSILNSO_5MajorE0ELSQ_0ELNSO_7ScaleInE1ELSR_1EEEEEENS4_6LayoutISD_NS5_IJSC_NSA_ILi0EEESV_EEEEENS5_IJNS4_10UnderscoreESY_SY_EEEEENS4_13SM90_TMA_LOADENS4_14ComposedLayoutINS4_7SwizzleILi3ELi4ELi3EEENS4_18smem_ptr_flag_bitsILi16EEENSU_INS5_IJNSA_ILi8EEESH_EEENS5_IJSH_SC_EEEEEEEvNS4_8identityENS4_23SM90_TMA_LOAD_MULTICASTES1B_vS1C_EENS_8epilogue10collective6detail29Sm90TmaWarpSpecializedAdapterINS1G_15DefaultEpilogueISJ_SK_SK_NS1F_6thread17LinearCombinationISJ_Li1EffLNS1K_9ScaleType4KindE0ELNS_15FloatRoundStyleE2ESJ_EENS1_15EpilogueDefaultEEEEEvvEEEEvNT_6ParamsE:
[----:B------:R-:W0:Y:S01]  /*0000*/  LDC R1, c[0x0][0x28] ;  /* 0x00000a00ff017b82 */ /* 0x000e220000000800 */
[----:B------:R-:W1:Y:S01]  /*0010*/  S2R R18, SR_TID.X ;  /* 0x0000000000127919 */ /* 0x000e620000002100 */
[----:B------:R-:W-:Y:S01]  /*0020*/  ELECT P0, URZ, PT ;  /* 0x00000000003f782f */ /* 0x000fe20003800000 */
[----:B------:R-:W-:Y:S01]  /*0030*/  BSSY B0, `(.L_x_0) ;  /* 0x000000f000007945 */ /* 0x000fe20003800000 */
[--C-:B-1----:R-:W-:Y:S02]  /*0040*/  SHF.R.U32.HI R0, RZ, 0x5, R18.reuse ;  /* 0x00000005ff007819 */ /* 0x102fe40000011612 */
[----:B------:R-:W-:-:S03]  /*0050*/  SHF.R.U32.HI R3, RZ, 0x7, R18 ;  /* 0x00000007ff037819 */ /* 0x000fc60000011612 */
[----:B------:R-:W1:Y:S04]  /*0060*/  SHFL.IDX PT, R2, R0, RZ, 0x1f ;  /* 0x00001fff00027589 */ /* 0x000e6800000e0000 */
[----:B------:R2:W3:Y:S01]  /*0070*/  SHFL.IDX PT, R5, R3, RZ, 0x1f ;  /* 0x00001fff03057589 */ /* 0x0004e200000e0000 */
[----:B-1----:R-:W-:-:S13]  /*0080*/  ISETP.NE.OR P0, PT, R2, RZ, !P0 ;  /* 0x000000ff0200720c */ /* 0x002fda0004705670 */
[----:B0-23--:R-:W-:Y:S05]  /*0090*/  @P0 BRA `(.L_x_1) ;  /* 0x0000000000200947 */ /* 0x00dfea0003800000 */
[----:B------:R-:W-:Y:S02]  /*00a0*/  ULDC.64 UR4, c[0x0][0x198] ;  /* 0x0000660000047ab9 */ /* 0x000fe40000000a00 */
[----:B------:R-:W-:Y:S02]  /*00b0*/  UIADD3 UR6, UP0, UR4, 0xf0, URZ ;  /* 0x000000f004067890 */ /* 0x000fe4000ff1e03f */
[----:B------:R-:W-:Y:S02]  /*00c0*/  UIADD3 UR4, UP1, UR4, 0x1f0, URZ ;  /* 0x000001f004047890 */ /* 0x000fe4000ff3e03f */
[----:B------:R-:W-:Y:S02]  /*00d0*/  UIADD3.X UR7, URZ, UR5, URZ, UP0, !UPT ;  /* 0x000000053f077290 */ /* 0x000fe400087fe43f */
[----:B------:R-:W-:-:S07]  /*00e0*/  UIADD3.X UR5, URZ, UR5, URZ, UP1, !UPT ;  /* 0x000000053f057290 */ /* 0x000fce0008ffe43f */
[----:B------:R0:W-:Y:S02]  /*00f0*/  UTMACCTL.PF [UR6] ;  /* 0x00000000060079b9 */ /* 0x0001e40008040000 */
[----:B------:R0:W-:Y:S02]  /*0100*/  UTMACCTL.PF [UR4] ;  /* 0x00000000040079b9 */ /* 0x0001e40008040000 */
[----:B0-----:R-:W-:Y:S01]  /*0110*/  NOP ;  /* 0x0000000000007918 */ /* 0x001fe20000000000 */
.L_x_1:
[----:B------:R-:W-:Y:S05]  /*0120*/  BSYNC B0 ;  /* 0x0000000000007941 */ /* 0x000fea0003800000 */
.L_x_0:
[----:B------:R-:W0:Y:S02]  /*0130*/  SHFL.IDX PT, R3, R0, RZ, 0x1f ;  /* 0x00001fff00037589 */ /* 0x000e2400000e0000 */
[----:B0-----:R-:W-:-:S13]  /*0140*/  ISETP.NE.AND P0, PT, R3, RZ, PT ;  /* 0x000000ff0300720c */ /* 0x001fda0003f05270 */
[----:B------:R-:W-:Y:S05]  /*0150*/  @P0 BRA `(.L_x_2) ;  /* 0x0000000000580947 */ /* 0x000fea0003800000 */
[----:B------:R-:W0:Y:S01]  /*0160*/  S2UR UR8, SR_CgaCtaId ;  /* 0x00000000000879c3 */ /* 0x000e220000008800 */
[----:B------:R-:W-:Y:S01]  /*0170*/  UMOV UR4, 0x400 ;  /* 0x0000040000047882 */ /* 0x000fe20000000000 */
[----:B------:R-:W-:Y:S01]  /*0180*/  UMOV UR5, 0x1 ;  /* 0x0000000100057882 */ /* 0x000fe20000000000 */
[----:B------:R-:W-:Y:S01]  /*0190*/  UMOV UR6, 0x4 ;  /* 0x0000000400067882 */ /* 0x000fe20000000000 */
[----:B------:R-:W-:Y:S01]  /*01a0*/  ELECT P0, URZ, PT ;  /* 0x00000000003f782f */ /* 0x000fe20003800000 */
[----:B------:R-:W-:-:S04]  /*01b0*/  UIADD3 UR6, -UR6, 0x100000, URZ ;  /* 0x0010000006067890 */ /* 0x000fc8000fffe13f */
[----:B------:R-:W-:Y:S02]  /*01c0*/  USHF.L.U32 UR7, UR6, 0xb, URZ ;  /* 0x0000000b06077899 */ /* 0x000fe4000800063f */
[----:B------:R-:W-:Y:S02]  /*01d0*/  USHF.L.U32 UR6, UR6, 0x1, URZ ;  /* 0x0000000106067899 */ /* 0x000fe4000800063f */
[----:B0-----:R-:W-:Y:S02]  /*01e0*/  ULEA UR8, UR8, UR4, 0x18 ;  /* 0x0000000408087291 */ /* 0x001fe4000f8ec03f */
[----:B------:R-:W-:-:S04]  /*01f0*/  UIADD3 UR4, -UR5, 0x100000, URZ ;  /* 0x0010000005047890 */ /* 0x000fc8000fffe13f */
[----:B------:R-:W-:Y:S02]  /*0200*/  USHF.L.U32 UR5, UR4, 0xb, URZ ;  /* 0x0000000b04057899 */ /* 0x000fe4000800063f */
[----:B------:R-:W-:Y:S01]  /*0210*/  USHF.L.U32 UR4, UR4, 0x1, URZ ;  /* 0x0000000104047899 */ /* 0x000fe2000800063f */
[----:B------:R-:W0:Y:S11]  /*0220*/  FENCE.VIEW.ASYNC.S ;  /* 0x00000000000073c6 */ /* 0x000e360000000000 */
[----:B0-----:R0:W1:Y:S01]  /*0230*/  SYNCS.EXCH.64 URZ, [UR8], UR4 ;  /* 0x00000004083f75b2 */ /* 0x0010620008000100 */
[----:B------:R0:W2:Y:S01]  /*0240*/  SYNCS.EXCH.64 URZ, [UR8+0x20], UR6 ;  /* 0x00002006083f75b2 */ /* 0x0000a20008000100 */
[----:B------:R0:W3:Y:S01]  /*0250*/  SYNCS.EXCH.64 URZ, [UR8+0x8], UR4 ;  /* 0x00000804083f75b2 */ /* 0x0000e20008000100 */
[----:B------:R0:W4:Y:S01]  /*0260*/  SYNCS.EXCH.64 URZ, [UR8+0x28], UR6 ;  /* 0x00002806083f75b2 */ /* 0x0001220008000100 */
[----:B------:R0:W0:Y:S01]  /*0270*/  SYNCS.EXCH.64 URZ, [UR8+0x10], UR4 ;  /* 0x00001004083f75b2 */ /* 0x0000220008000100 */
[----:B------:R0:W0:Y:S01]  /*0280*/  SYNCS.EXCH.64 URZ, [UR8+0x30], UR6 ;  /* 0x00003006083f75b2 */ /* 0x0000220008000100 */
[----:B------:R0:W0:Y:S01]  /*0290*/  SYNCS.EXCH.64 URZ, [UR8+0x18], UR4 ;  /* 0x00001804083f75b2 */ /* 0x0000220008000100 */
[----:B------:R0:W0:Y:S01]  /*02a0*/  SYNCS.EXCH.64 URZ, [UR8+0x38], UR6 ;  /* 0x00003806083f75b2 */ /* 0x0000220008000100 */
[----:B------:R-:W-:Y:S01]  /*02b0*/  NOP ;  /* 0x0000000000007918 */ /* 0x000fe20000000000 */
.L_x_2:
[----:B------:R-:W-:Y:S01]  /*02c0*/  SHF.R.S32.HI R7, RZ, 0x1f, R18 ;  /* 0x0000001fff077819 */ /* 0x000fe20000011412 */
[----:B------:R-:W5:Y:S01]  /*02d0*/  SHFL.IDX PT, R0, R0, RZ, 0x1f ;  /* 0x00001fff00007589 */ /* 0x000f6200000e0000 */
[----:B0-----:R-:W0:Y:S01]  /*02e0*/  S2UR UR8, SR_CTAID.X ;  /* 0x00000000000879c3 */ /* 0x001e220000002500 */
[----:B------:R-:W-:Y:S02]  /*02f0*/  ELECT P0, URZ, PT ;  /* 0x00000000003f782f */ /* 0x000fe40003800000 */
[----:B------:R-:W-:Y:S01]  /*0300*/  LEA.HI R7, R7, R18, RZ, 0x7 ;  /* 0x0000001207077211 */ /* 0x000fe200078f38ff */
[----:B------:R-:W1:Y:S01]  /*0310*/  S2R R4, SR_CTAID.Y ;  /* 0x0000000000047919 */ /* 0x000e620000002600 */
[----:B------:R-:W-:Y:S01]  /*0320*/  SHF.R.S32.HI R8, RZ, 0x1f, R3 ;  /* 0x0000001fff087819 */ /* 0x000fe20000011403 */
[----:B------:R-:W-:Y:S01]  /*0330*/  ULDC UR4, c[0x0][0x150] ;  /* 0x0000540000047ab9 */ /* 0x000fe20000000800 */
[----:B------:R-:W-:Y:S01]  /*0340*/  LOP3.LUT R7, R7, 0xffffff80, RZ, 0xc0, !PT ;  /* 0xffffff8007077812 */ /* 0x000fe200078ec0ff */
[----:B------:R-:W-:Y:S01]  /*0350*/  NOP ;  /* 0x0000000000007918 */ /* 0x000fe20000000000 */
[----:B------:R-:W-:Y:S01]  /*0360*/  LEA.HI R8, R8, R3, RZ, 0x2 ;  /* 0x0000000308087211 */ /* 0x000fe200078f10ff */
[----:B------:R-:W2:Y:S01]  /*0370*/  LDC R10, c[0x0][0x144] ;  /* 0x00005100ff0a7b82 */ /* 0x000ea20000000800 */
[----:B------:R-:W-:Y:S01]  /*0380*/  NOP ;  /* 0x0000000000007918 */ /* 0x000fe20000000000 */
[----:B------:R-:W-:Y:S01]  /*0390*/  IMAD.IADD R6, R18, 0x1, -R7 ;  /* 0x0000000112067824 */ /* 0x000fe200078e0a07 */
[----:B------:R-:W-:Y:S01]  /*03a0*/  LOP3.LUT R8, R8, 0x3ffffffc, RZ, 0xc0, !PT ;  /* 0x3ffffffc08087812 */ /* 0x000fe200078ec0ff */
[----:B------:R-:W-:Y:S01]  /*03b0*/  IMAD.MOV.U32 R23, RZ, RZ, 0x1 ;  /* 0x00000001ff177424 */ /* 0x000fe200078e00ff */
[----:B------:R-:W-:-:S02]  /*03c0*/  ISETP.NE.AND P3, PT, R5, RZ, PT ;  /* 0x000000ff0500720c */ /* 0x000fc40003f65270 */
[----:B------:R-:W-:Y:S01]  /*03d0*/  SHF.R.S32.HI R7, RZ, 0x1f, R6 ;  /* 0x0000001fff077819 */ /* 0x000fe20000011406 */
[----:B------:R-:W-:Y:S01]  /*03e0*/  IMAD.IADD R8, R3, 0x1, -R8 ;  /* 0x0000000103087824 */ /* 0x000fe200078e0a08 */
[----:B------:R-:W3:Y:S02]  /*03f0*/  LDC R13, c[0x0][0x140] ;  /* 0x00005000ff0d7b82 */ /* 0x000ee40000000800 */
[----:B------:R-:W-:Y:S02]  /*0400*/  LEA.HI R7, R7, R6, RZ, 0x3 ;  /* 0x0000000607077211 */ /* 0x000fe400078f18ff */
[----:B-----5:R-:W-:Y:S02]  /*0410*/  ISETP.NE.OR P0, PT, R0, RZ, !P0 ;  /* 0x000000ff0000720c */ /* 0x020fe40004705670 */
[--C-:B------:R-:W-:Y:S02]  /*0420*/  SHF.R.S32.HI R0, RZ, 0x3, R7.reuse ;  /* 0x00000003ff007819 */ /* 0x100fe40000011407 */
[----:B------:R-:W-:-:S02]  /*0430*/  SHF.R.S32.HI R7, RZ, 0x1f, R7 ;  /* 0x0000001fff077819 */ /* 0x000fc40000011407 */
[----:B0-----:R-:W-:Y:S02]  /*0440*/  I2FP.F32.U32 R9, UR8 ;  /* 0x0000000800097c45 */ /* 0x001fe40008201000 */
[----:B------:R-:W-:-:S03]  /*0450*/  LEA.HI R7, R7, R0, RZ, 0x2 ;  /* 0x0000000007077211 */ /* 0x000fc600078f10ff */
[----:B------:R-:W-:Y:S01]  /*0460*/  FMUL R9, R9, UR4 ;  /* 0x0000000409097c20 */ /* 0x000fe20008400000 */
[----:B------:R-:W-:Y:S01]  /*0470*/  LOP3.LUT R7, R7, 0xfffffffc, RZ, 0xc0, !PT ;  /* 0xfffffffc07077812 */ /* 0x000fe200078ec0ff */
[----:B------:R-:W-:Y:S01]  /*0480*/  VOTEU.ALL UP0, P0 ;  /* 0x00000000003f7886 */ /* 0x000fe20000000000 */
[----:B-1----:R-:W-:Y:S01]  /*0490*/  I2FP.F32.U32 R3, R4 ;  /* 0x0000000400037245 */ /* 0x002fe20000201000 */
[----:B------:R-:W-:Y:S01]  /*04a0*/  ULDC UR4, c[0x0][0x154] ;  /* 0x0000550000047ab9 */ /* 0x000fe20000000800 */
[----:B------:R-:W-:Y:S01]  /*04b0*/  VOTEU.ALL UP1, P0 ;  /* 0x00000000003f7886 */ /* 0x000fe20000020000 */
[----:B------:R-:W0:Y:S01]  /*04c0*/  F2I.U32.TRUNC.NTZ R9, R9 ;  /* 0x0000000900097305 */ /* 0x000e22000020f000 */
[----:B------:R-:W-:Y:S01]  /*04d0*/  IMAD.IADD R7, R0, 0x1, -R7 ;  /* 0x0000000100077824 */ /* 0x000fe200078e0a07 */
[----:B------:R-:W1:Y:S01]  /*04e0*/  @!UP0 S2UR UR7, SR_CgaCtaId ;  /* 0x00000000000789c3 */ /* 0x000e620000008800 */
[----:B------:R-:W-:Y:S01]  /*04f0*/  FMUL R12, R3, UR4 ;  /* 0x00000004030c7c20 */ /* 0x000fe20008400000 */
[----:B------:R-:W-:Y:S01]  /*0500*/  UMOV UR4, 0x20 ;  /* 0x0000002000047882 */ /* 0x000fe20000000000 */
[----:B------:R-:W-:Y:S01]  /*0510*/  IMAD R8, R8, 0x4, R7 ;  /* 0x0000000408087824 */ /* 0x000fe200078e0207 */
[----:B------:R-:W-:Y:S01]  /*0520*/  @!UP0 UMOV UR6, 0x400 ;  /* 0x0000040000068882 */ /* 0x000fe20000000000 */
[----:B------:R-:W-:-:S04]  /*0530*/  @!UP0 UIADD3 UR4, -UR4, 0x100000, URZ ;  /* 0x0010000004048890 */ /* 0x000fc8000fffe13f */
[----:B------:R-:W-:Y:S02]  /*0540*/  @!UP0 USHF.L.U32 UR5, UR4, 0xb, URZ ;  /* 0x0000000b04058899 */ /* 0x000fe4000800063f */
[----:B------:R-:W-:Y:S01]  /*0550*/  @!UP0 USHF.L.U32 UR4, UR4, 0x1, URZ ;  /* 0x0000000104048899 */ /* 0x000fe2000800063f */
[----:B---3--:R-:W-:Y:S01]  /*0560*/  ISETP.EQ.U32.AND P2, PT, R13, 0x1, PT ;  /* 0x000000010d00780c */ /* 0x008fe20003f42070 */
[----:B------:R-:W3:Y:S01]  /*0570*/  F2I.U32.TRUNC.NTZ R12, R12 ;  /* 0x0000000c000c7305 */ /* 0x000ee2000020f000 */
[----:B------:R-:W-:Y:S01]  /*0580*/  LEA.HI R0, R8, R8, RZ, 0x1 ;  /* 0x0000000808007211 */ /* 0x000fe200078f08ff */
[----:B------:R-:W5:Y:S03]  /*0590*/  LDC R7, c[0x0][0x148] ;  /* 0x00005200ff077b82 */ /* 0x000f660000000800 */
[----:B------:R-:W-:Y:S01]  /*05a0*/  LOP3.LUT R11, R0, 0xfffffffe, RZ, 0xc0, !PT ;  /* 0xfffffffe000b7812 */ /* 0x000fe200078ec0ff */
[----:B0-----:R-:W-:Y:S01]  /*05b0*/  IMAD.MOV R15, RZ, RZ, -R9 ;  /* 0x000000ffff0f7224 */ /* 0x001fe200078e0a09 */
[----:B------:R-:W-:-:S03]  /*05c0*/  SHF.R.S32.HI R9, RZ, 0x1f, R2 ;  /* 0x0000001fff097819 */ /* 0x000fc60000011402 */
[----:B--2---:R-:W-:Y:S01]  /*05d0*/  IMAD R3, R10, R15, UR8 ;  /* 0x000000080a037e24 */ /* 0x004fe2000f8e020f */
[----:B------:R-:W-:Y:S01]  /*05e0*/  LEA.HI R9, R9, R2, RZ, 0x2 ;  /* 0x0000000209097211 */ /* 0x000fe200078f10ff */
[C---:B------:R-:W-:Y:S02]  /*05f0*/  IMAD.IADD R0, R8.reuse, 0x1, -R11 ;  /* 0x0000000108007824 */ /* 0x040fe400078e0a0b */
[----:B------:R-:W-:Y:S01]  /*0600*/  IMAD.SHL.U32 R11, R8, 0x4, RZ ;  /* 0x00000004080b7824 */ /* 0x000fe200078e00ff */
[----:B------:R-:W-:Y:S01]  /*0610*/  LOP3.LUT R9, R9, 0xfffffffc, RZ, 0xc0, !PT ;  /* 0xfffffffc09097812 */ /* 0x000fe200078ec0ff */
[----:B---3--:R-:W-:Y:S01]  /*0620*/  IMAD.MOV R24, RZ, RZ, -R12 ;  /* 0x000000ffff187224 */ /* 0x008fe200078e0a0c */
[----:B------:R-:W-:Y:S01]  /*0630*/  ISETP.NE.AND P4, PT, R0, R3, PT ;  /* 0x000000030000720c */ /* 0x000fe20003f85270 */
[----:B-1----:R-:W-:Y:S01]  /*0640*/  @!UP0 ULEA UR6, UR7, UR6, 0x18 ;  /* 0x0000000607068291 */ /* 0x002fe2000f8ec03f */
[----:B------:R-:W-:Y:S01]  /*0650*/  LOP3.LUT R22, R8, 0xc, R11, 0x78, !PT ;  /* 0x0000000c08167812 */ /* 0x000fe200078e780b */
[----:B------:R-:W-:Y:S01]  /*0660*/  IMAD.IADD R0, R2, 0x1, -R9 ;  /* 0x0000000102007824 */ /* 0x000fe200078e0a09 */
[----:B------:R-:W-:Y:S01]  /*0670*/  VOTEU.ALL UP0, P0 ;  /* 0x00000000003f7886 */ /* 0x000fe20000000000 */
[----:B------:R-:W-:Y:S01]  /*0680*/  LOP3.LUT P0, RZ, R6, 0x7, RZ, 0xc0, !PT ;  /* 0x0000000706ff7812 */ /* 0x000fe2000780c0ff */
[----:B------:R-:W-:-:S02]  /*0690*/  VIADD R6, R5, 0xffffffff ;  /* 0xffffffff05067836 */ /* 0x000fc40000000000 */
[----:B------:R-:W-:Y:S01]  /*06a0*/  ISETP.NE.AND P1, PT, R0, 0x3, PT ;  /* 0x000000030000780c */ /* 0x000fe20003f25270 */
[----:B-----5:R-:W-:Y:S01]  /*06b0*/  IMAD R9, R7, R24, R4 ;  /* 0x0000001807097224 */ /* 0x020fe200078e0204 */
[----:B------:R-:W-:Y:S02]  /*06c0*/  ISETP.LT.U32.AND P0, PT, R22, 0x2, !P0 ;  /* 0x000000021600780c */ /* 0x000fe40004701070 */
[----:B------:R-:W-:Y:S01]  /*06d0*/  ISETP.EQ.OR P1, PT, R0, RZ, !P1 ;  /* 0x000000ff0000720c */ /* 0x000fe20004f22670 */
[----:B------:R-:W0:Y:S02]  /*06e0*/  FENCE.VIEW.ASYNC.S ;  /* 0x00000000000073c6 */ /* 0x000e240000000000 */
[----:B0-----:R0:W1:Y:S01]  /*06f0*/  @!UP0 SYNCS.EXCH.64 URZ, [UR6+0x50], UR4 ;  /* 0x00005004063f85b2 */ /* 0x0010620008000100 */
[----:B------:R-:W-:Y:S02]  /*0700*/  @P4 LEA.HI R2, R22, R22, RZ, 0x1 ;  /* 0x0000001616024211 */ /* 0x000fe400078f08ff */
[----:B------:R-:W-:-:S02]  /*0710*/  ISETP.EQ.AND P1, PT, R5, RZ, P1 ;  /* 0x000000ff0500720c */ /* 0x000fc40000f22270 */
[----:B------:R-:W-:Y:S02]  /*0720*/  @P4 SHF.R.S32.HI R2, RZ, 0x1, R2 ;  /* 0x00000001ff024819 */ /* 0x000fe40000011402 */
[----:B------:R-:W-:Y:S02]  /*0730*/  ISETP.GE.U32.AND P6, PT, R6, 0x2, PT ;  /* 0x000000020600780c */ /* 0x000fe40003fc6070 */
[----:B------:R-:W-:Y:S02]  /*0740*/  @P4 ISETP.NE.AND P5, PT, R2, R9, PT ;  /* 0x000000090200420c */ /* 0x000fe40003fa5270 */
[----:B------:R-:W-:Y:S02]  /*0750*/  SEL R2, RZ, 0x1, !P0 ;  /* 0x00000001ff027807 */ /* 0x000fe40004000000 */
[----:B------:R-:W-:Y:S02]  /*0760*/  @P4 SEL R23, RZ, 0x1, P5 ;  /* 0x00000001ff174807 */ /* 0x000fe40002800000 */
[----:B------:R-:W-:Y:S01]  /*0770*/  SEL R19, RZ, 0x1, !P1 ;  /* 0x00000001ff137807 */ /* 0x000fe20004800000 */
[----:B------:R0:W2:Y:S01]  /*0780*/  @!UP1 SYNCS.EXCH.64 URZ, [UR6+0x58], UR4 ;  /* 0x00005804063f95b2 */ /* 0x0000a20008000100 */
[----:B------:R-:W-:Y:S01]  /*0790*/  LOP3.LUT R23, R23, R2, RZ, 0xc0, !PT ;  /* 0x0000000217177212 */ /* 0x000fe200078ec0ff */
[----:B------:R-:W-:Y:S01]  /*07a0*/  NOP ;  /* 0x0000000000007918 */ /* 0x000fe20000000000 */
[----:B------:R-:W-:Y:S01]  /*07b0*/  SEL R19, R19, 0x2, P6 ;  /* 0x0000000213137807 */ /* 0x000fe20003000000 */
[----:B------:R-:W-:Y:S06]  /*07c0*/  @!P2 BRA `(.L_x_3) ;  /* 0x000000000008a947 */ /* 0x000fec0003800000 */
[----:B-12-4-:R-:W-:Y:S01]  /*07d0*/  UCGABAR_ARV ;  /* 0x00000000000079c7 */ /* 0x016fe20008000000 */
[----:B------:R-:W-:Y:S05]  /*07e0*/  BRA `(.L_x_4) ;  /* 0x0000000000047947 */ /* 0x000fea0003800000 */
.L_x_3:
[----:B-12-4-:R-:W-:Y:S01]  /*07f0*/  NOP ;  /* 0x0000000000007918 */ /* 0x016fe20000000000 */
.L_x_4:
[----:B------:R-:W1:Y:S01]  /*0800*/  LDC R2, c[0x0][0x65c] ;  /* 0x00019700ff027b82 */ /* 0x000e620000000800 */
[----:B------:R-:W-:Y:S02]  /*0810*/  IMAD.U32 R8, RZ, RZ, UR8 ;  /* 0x00000008ff087e24 */ /* 0x000fe4000f8e00ff */
[----:B------:R-:W-:Y:S01]  /*0820*/  IMAD.MOV.U32 R9, RZ, RZ, RZ ;  /* 0x000000ffff097224 */ /* 0x000fe200078e00ff */
[----:B-1----:R-:W-:-:S04]  /*0830*/  ISETP.NE.AND P1, PT, R2, 0x1, PT ;  /* 0x000000010200780c */ /* 0x002fc80003f25270 */
[----:B------:R-:W-:-:S09]  /*0840*/  P2R R5, PR, RZ, 0x2 ;  /* 0x00000002ff057803 */ /* 0x000fd20000000000 */
[----:B------:R-:W1:Y:S01]  /*0850*/  @P1 LDC R17, c[0x0][0x10] ;  /* 0x00000400ff111b82 */ /* 0x000e620000000800 */
[----:B------:R-:W-:Y:S02]  /*0860*/  @P1 IMAD.MOV.U32 R5, RZ, RZ, RZ ;  /* 0x000000ffff051224 */ /* 0x000fe400078e00ff */
[----:B------:R-:W-:-:S05]  /*0870*/  @P1 IMAD.MOV.U32 R13, RZ, RZ, RZ ;  /* 0x000000ffff0d1224 */ /* 0x000fca00078e00ff */
[----:B------:R-:W2:Y:S01]  /*0880*/  @!P1 LDC R11, c[0x0][0xc] ;  /* 0x00000300ff0b9b82 */ /* 0x000ea20000000800 */
[----:B-1----:R-:W-:-:S04]  /*0890*/  @P1 IMAD.WIDE.U32 R16, R17, UR8, R4 ;  /* 0x0000000811101c25 */ /* 0x002fc8000f8e0004 */
[----:B------:R-:W-:Y:S02]  /*08a0*/  @P1 IMAD.IADD R17, R17, 0x1, R13 ;  /* 0x0000000111111824 */ /* 0x000fe400078e020d */
[----:B--2---:R-:W-:-:S04]  /*08b0*/  @!P1 IMAD.WIDE.U32 R8, R4, R11, R8 ;  /* 0x0000000b04089225 */ /* 0x004fc800078e0008 */
[----:B------:R-:W-:Y:S02]  /*08c0*/  @!P1 IMAD.MOV.U32 R16, RZ, RZ, R8 ;  /* 0x000000ffff109224 */ /* 0x000fe400078e0008 */
[----:B------:R-:W-:Y:S01]  /*08d0*/  @!P1 IMAD.MOV.U32 R17, RZ, RZ, R9 ;  /* 0x000000ffff119224 */ /* 0x000fe200078e0009 */
[----:B------:R-:W-:Y:S06]  /*08e0*/  @!P2 BRA `(.L_x_5) ;  /* 0x00000000000ca947 */ /* 0x000fec0003800000 */
[----:B------:R-:W-:Y:S01]  /*08f0*/  UCGABAR_WAIT ;  /* 0x0000000000007dc7 */ /* 0x000fe20008000000 */
[----:B------:R-:W-:Y:S01]  /*0900*/  CCTL.IVALL ;  /* 0x00000000ff00798f */ /* 0x000fe20002000000 */
[----:B------:R-:W-:Y:S05]  /*0910*/  BRA `(.L_x_6) ;  /* 0x0000000000047947 */ /* 0x000fea0003800000 */
.L_x_5:
[----:B------:R-:W-:Y:S06]  /*0920*/  BAR.SYNC.DEFER_BLOCKING 0x0 ;  /* 0x0000000000007b1d */ /* 0x000fec0000010000 */
.L_x_6:
[----:B------:R-:W-:Y:S05]  /*0930*/  @!P3 BRA `(.L_x_7) ;  /* 0x000000400010b947 */ /* 0x000fea0003800000 */
[----:B------:R-:W-:-:S13]  /*0940*/  ISETP.GT.U32.AND P0, PT, R6, 0x1, PT ;  /* 0x000000010600780c */ /* 0x000fda0003f04070 */
[----:B0-----:R-:W-:Y:S05]  /*0950*/  @P0 EXIT ;  /* 0x000000000000094d */ /* 0x001fea0003800000 */
[----:B------:R-:W-:Y:S01]  /*0960*/  ULDC.64 UR4, c[0x0][0x650] ;  /* 0x0001940000047ab9 */ /* 0x000fe20000000a00 */
[----:B------:R-:W-:Y:S01]  /*0970*/  PRMT R0, RZ, 0x7610, R0 ;  /* 0x00007610ff007816 */ /* 0x000fe20000000000 */
[----:B------:R-:W-:Y:S01]  /*0980*/  IMAD.MOV.U32 R60, RZ, RZ, -0x1 ;  /* 0xffffffffff3c7424 */ /* 0x000fe200078e00ff */
[----:B------:R-:W-:Y:S01]  /*0990*/  ISETP.GE.U32.AND P0, PT, R16, UR4, PT ;  /* 0x0000000410007c0c */ /* 0x000fe2000bf06070 */
[----:B------:R-:W-:Y:S02]  /*09a0*/  IMAD.MOV.U32 R61, RZ, RZ, -0x1 ;  /* 0xffffffffff3d7424 */ /* 0x000fe400078e00ff */
[----:B------:R-:W-:Y:S01]  /*09b0*/  IMAD.MOV.U32 R59, RZ, RZ, -0x1 ;  /* 0xffffffffff3b7424 */ /* 0x000fe200078e00ff */
[----:B------:R-:W-:-:S13]  /*09c0*/  ISETP.GE.U32.AND.EX P0, PT, R17, UR5, PT, P0 ;  /* 0x0000000511007c0c */ /* 0x000fda000bf06100 */
[----:B------:R-:W-:Y:S05]  /*09d0*/  @P0 BRA `(.L_x_8) ;  /* 0x0000000400280947 */ /* 0x000fea0003800000 */
[----:B------:R-:W0:Y:S01]  /*09e0*/  LDC.64 R20, c[0x0][0x628] ;  /* 0x00018a00ff147b82 */ /* 0x000e220000000a00 */
[----:B------:R-:W-:Y:S02]  /*09f0*/  IMAD.MOV.U32 R8, RZ, RZ, R16 ;  /* 0x000000ffff087224 */ /* 0x000fe400078e0010 */
[----:B------:R-:W-:-:S05]  /*0a00*/  IMAD.MOV.U32 R9, RZ, RZ, R17 ;  /* 0x000000ffff097224 */ /* 0x000fca00078e0011 */
[----:B------:R-:W1:Y:S08]  /*0a10*/  LDC R0, c[0x0][0x630] ;  /* 0x00018c00ff007b82 */ /* 0x000e700000000800 */
[----:B------:R-:W2:Y:S01]  /*0a20*/  LDC.64 R26, c[0x0][0x620] ;  /* 0x00018800ff1a7b82 */ /* 0x000ea20000000a00 */
[----:B0-----:R-:W-:-:S04]  /*0a30*/  ISETP.NE.U32.AND P0, PT, R20, RZ, PT ;  /* 0x000000ff1400720c */ /* 0x001fc80003f05070 */
[----:B------:R-:W-:-:S13]  /*0a40*/  ISETP.NE.AND.EX P0, PT, R21, RZ, PT, P0 ;  /* 0x000000ff1500720c */ /* 0x000fda0003f05300 */
[----:B-12---:R-:W-:Y:S05]  /*0a50*/  @!P0 BRA `(.L_x_9) ;  /* 0x0000000000288947 */ /* 0x006fea0003800000 */
[----:B------:R-:W0:Y:S02]  /*0a60*/  LDC R13, c[0x0][0x634] ;  /* 0x00018d00ff0d7b82 */ /* 0x000e240000000800 */
[----:B0-----:R-:W-:-:S05]  /*0a70*/  IADD3 R13, P0, R16, R13, RZ ;  /* 0x0000000d100d7210 */ /* 0x001fca0007f1e0ff */
[----:B------:R-:W-:-:S04]  /*0a80*/  IMAD.X R15, RZ, RZ, R17, P0 ;  /* 0x000000ffff0f7224 */ /* 0x000fc800000e0611 */
[----:B------:R-:W-:-:S04]  /*0a90*/  IMAD.WIDE.U32 R8, R15, R20, RZ ;  /* 0x000000140f087225 */ /* 0x000fc800078e00ff */
[----:B------:R-:W-:-:S04]  /*0aa0*/  IMAD.WIDE.U32 R10, P0, R13, R21, R8 ;  /* 0x000000150d0a7225 */ /* 0x000fc80007800008 */
[----:B------:R-:W-:-:S04]  /*0ab0*/  IMAD.WIDE.U32 R8, R13, R20, RZ ;  /* 0x000000140d087225 */ /* 0x000fc800078e00ff */
[----:B------:R-:W-:Y:S01]  /*0ac0*/  IMAD.X R13, RZ, RZ, RZ, P0 ;  /* 0x000000ffff0d7224 */ /* 0x000fe200000e06ff */
[----:B------:R-:W-:Y:S01]  /*0ad0*/  IADD3 RZ, P0, R9, R10, RZ ;  /* 0x0000000a09ff7210 */ /* 0x000fe20007f1e0ff */
[----:B------:R-:W-:-:S04]  /*0ae0*/  IMAD.MOV.U32 R12, RZ, RZ, R11 ;  /* 0x000000ffff0c7224 */ /* 0x000fc800078e000b */
[----:B------:R-:W-:-:S08]  /*0af0*/  IMAD.WIDE.U32.X R8, R15, R21, R12, P0 ;  /* 0x000000150f087225 */ /* 0x000fd000000e040c */
.L_x_9:
[----:B------:R-:W0:Y:S01]  /*0b00*/  LDC.64 R20, c[0x0][0x640] ;  /* 0x00019000ff147b82 */ /* 0x000e220000000a00 */
[--C-:B------:R-:W-:Y:S01]  /*0b10*/  SHF.R.U64 R59, R8, R0, R9.reuse ;  /* 0x00000000083b7219 */ /* 0x100fe20000001209 */
[----:B------:R-:W-:Y:S01]  /*0b20*/  IMAD R28, R7, R24, R4 ;  /* 0x00000018071c7224 */ /* 0x000fe200078e0204 */
[----:B------:R-:W-:Y:S01]  /*0b30*/  SHF.R.U32.HI R0, RZ, R0, R9 ;  /* 0x00000000ff007219 */ /* 0x000fe20000011609 */
[----:B------:R-:W-:Y:S01]  /*0b40*/  IMAD.MOV.U32 R25, RZ, RZ, 0x1 ;  /* 0x00000001ff197424 */ /* 0x000fe200078e00ff */
[----:B------:R-:W-:-:S03]  /*0b50*/  IADD3 R5, P0, RZ, -R59, RZ ;  /* 0x8000003bff057210 */ /* 0x000fc60007f1e0ff */
[----:B------:R-:W1:Y:S02]  /*0b60*/  LDC R6, c[0x0][0x618] ;  /* 0x00018600ff067b82 */ /* 0x000e640000000800 */
[----:B------:R-:W-:-:S04]  /*0b70*/  IMAD.X R9, RZ, RZ, ~R0, P0 ;  /* 0x000000ffff097224 */ /* 0x000fc800000e0e00 */
[-C--:B------:R-:W-:Y:S02]  /*0b80*/  IMAD R0, R9, R26.reuse, RZ ;  /* 0x0000001a09007224 */ /* 0x080fe400078e02ff */
[----:B------:R-:W2:Y:S01]  /*0b90*/  LDC R11, c[0x0][0x608] ;  /* 0x00018200ff0b7b82 */ /* 0x000ea20000000800 */
[----:B------:R-:W-:-:S04]  /*0ba0*/  IMAD.WIDE.U32 R8, R5, R26, R16 ;  /* 0x0000001a05087225 */ /* 0x000fc800078e0010 */
[----:B------:R-:W-:-:S03]  /*0bb0*/  IMAD R5, R5, R27, R0 ;  /* 0x0000001b05057224 */ /* 0x000fc600078e0200 */
[----:B------:R-:W3:Y:S01]  /*0bc0*/  LDC R12, c[0x0][0x658] ;  /* 0x00019600ff0c7b82 */ /* 0x000ee20000000800 */
[----:B0-----:R-:W-:Y:S01]  /*0bd0*/  ISETP.NE.U32.AND P0, PT, R20, RZ, PT ;  /* 0x000000ff1400720c */ /* 0x001fe20003f05070 */
[----:B------:R-:W-:Y:S02]  /*0be0*/  IMAD.IADD R5, R9, 0x1, R5 ;  /* 0x0000000109057824 */ /* 0x000fe400078e0205 */
[----:B------:R-:W-:Y:S01]  /*0bf0*/  IMAD.MOV.U32 R9, RZ, RZ, -0x1 ;  /* 0xffffffffff097424 */ /* 0x000fe200078e00ff */
[----:B------:R-:W-:-:S03]  /*0c00*/  ISETP.NE.AND.EX P0, PT, R21, RZ, PT, P0 ;  /* 0x000000ff1500720c */ /* 0x000fc60003f05300 */
[----:B------:R-:W0:Y:S01]  /*0c10*/  LDC R15, c[0x0][0x600] ;  /* 0x00018000ff0f7b82 */ /* 0x000e220000000800 */
[-CC-:B-1----:R-:W-:Y:S02]  /*0c20*/  SHF.R.U64 R13, R8, R6.reuse, R5.reuse ;  /* 0x00000006080d7219 */ /* 0x182fe40000001205 */
[----:B------:R-:W-:-:S05]  /*0c30*/  SHF.R.U32.HI R0, RZ, R6, R5 ;  /* 0x00000006ff007219 */ /* 0x000fca0000011605 */
[----:B------:R-:W1:Y:S01]  /*0c40*/  LDC R14, c[0x0][0x648] ;  /* 0x00019200ff0e7b82 */ /* 0x000e620000000800 */
[-CC-:B--2---:R-:W-:Y:S02]  /*0c50*/  SHF.R.U64 R29, R13, R11.reuse, R0.reuse ;  /* 0x0000000b0d1d7219 */ /* 0x184fe40000001200 */
[----:B------:R-:W-:-:S05]  /*0c60*/  SHF.R.U32.HI R5, RZ, R11, R0 ;  /* 0x0000000bff057219 */ /* 0x000fca0000011600 */
[----:B------:R-:W2:Y:S01]  /*0c70*/  LDC R26, c[0x0][0x638] ;  /* 0x00018e00ff1a7b82 */ /* 0x000ea20000000800 */
[-CC-:B---3--:R-:W-:Y:S02]  /*0c80*/  SHF.R.U64 R24, R29, R12.reuse, R5.reuse ;  /* 0x0000000c1d187219 */ /* 0x188fe40000001205 */
[-C--:B------:R-:W-:Y:S02]  /*0c90*/  SHF.L.U32 R0, R9, R12.reuse, RZ ;  /* 0x0000000c09007219 */ /* 0x080fe400000006ff */
[----:B------:R-:W-:Y:S01]  /*0ca0*/  SHF.R.U32.HI R5, RZ, R12, R5 ;  /* 0x0000000cff057219 */ /* 0x000fe20000011605 */
[----:B------:R-:W-:Y:S01]  /*0cb0*/  IMAD.MOV.U32 R4, RZ, RZ, R24 ;  /* 0x000000ffff047224 */ /* 0x000fe200078e0018 */
[----:B------:R-:W-:Y:S01]  /*0cc0*/  LOP3.LUT R10, RZ, R0, RZ, 0x33, !PT ;  /* 0x00000000ff0a7212 */ /* 0x000fe200078e33ff */
[----:B------:R-:W3:Y:S01]  /*0cd0*/  LDC R27, c[0x0][0x610] ;  /* 0x00018400ff1b7b82 */ /* 0x000ee20000000800 */
[----:B------:R-:W-:Y:S05]  /*0ce0*/  @!P0 BRA `(.L_x_10) ;  /* 0x0000000000288947 */ /* 0x000fea0003800000 */
[----:B------:R-:W4:Y:S02]  /*0cf0*/  LDC R9, c[0x0][0x64c] ;  /* 0x00019300ff097b82 */ /* 0x000f240000000800 */
[----:B----4-:R-:W-:-:S05]  /*0d00*/  IADD3 R9, P0, R24, R9, RZ ;  /* 0x0000000918097210 */ /* 0x010fca0007f1e0ff */
        /* <DEDUP_REMOVED lines=8> */
.L_x_10:
[----:B-1----:R-:W-:Y:S01]  /*0d90*/  SHF.R.U64 R4, R4, R14, R5 ;  /* 0x0000000e04047219 */ /* 0x002fe20000001205 */
[----:B0-----:R-:W-:Y:S01]  /*0da0*/  VIADD R6, R15, 0xffffffff ;  /* 0xffffffff0f067836 */ /* 0x001fe20000000000 */
[----:B------:R-:W-:Y:S02]  /*0db0*/  SHF.L.U32 R0, R25, R12, RZ ;  /* 0x0000000c19007219 */ /* 0x000fe400000006ff */
[----:B------:R-:W-:Y:S01]  /*0dc0*/  LOP3.LUT R5, R29, R10, RZ, 0xc0, !PT ;  /* 0x0000000a1d057212 */ /* 0x000fe200078ec0ff */
[----:B------:R-:W-:Y:S01]  /*0dd0*/  IMAD.MOV R7, RZ, RZ, -R4 ;  /* 0x000000ffff077224 */ /* 0x000fe200078e0a04 */
[----:B------:R-:W-:Y:S02]  /*0de0*/  SEL R3, R3, R28, !P1 ;  /* 0x0000001c03037207 */ /* 0x000fe40004800000 */
[----:B------:R-:W-:Y:S01]  /*0df0*/  LOP3.LUT R6, R13, R6, RZ, 0xc0, !PT ;  /* 0x000000060d067212 */ /* 0x000fe200078ec0ff */
[----:B------:R-:W-:Y:S02]  /*0e00*/  IMAD R4, R0, R4, R5 ;  /* 0x0000000400047224 */ /* 0x000fe400078e0205 */
[----:B--2---:R-:W-:-:S02]  /*0e10*/  IMAD R0, R7, R26, R24 ;  /* 0x0000001a07007224 */ /* 0x004fc400078e0218 */
[----:B---3--:R-:W-:Y:S02]  /*0e20*/  IMAD R3, R4, R27, R3 ;  /* 0x0000001b04037224 */ /* 0x008fe400078e0203 */
[----:B------:R-:W-:Y:S02]  /*0e30*/  IMAD R60, R0, R15, R6 ;  /* 0x0000000f003c7224 */ /* 0x000fe400078e0206 */
[----:B------:R-:W-:-:S03]  /*0e40*/  IMAD.MOV.U32 R4, RZ, RZ, 0x1 ;  /* 0x00000001ff047424 */ /* 0x000fc600078e00ff */
[----:B------:R-:W-:Y:S02]  /*0e50*/  SEL R61, R60, R3, !P1 ;  /* 0x000000033c3d7207 */ /* 0x000fe40004800000 */
[----:B------:R-:W-:Y:S02]  /*0e60*/  PRMT R0, R4, 0x7610, R0 ;  /* 0x0000761004007816 */ /* 0x000fe40000000000 */
[----:B------:R-:W-:-:S07]  /*0e70*/  SEL R60, R3, R60, !P1 ;  /* 0x0000003c033c7207 */ /* 0x000fce0004800000 */
.L_x_8:
[----:B------:R-:W-:-:S08]  /*0e80*/  NOP ;  /* 0x0000000000007918 */ /* 0x000fd00000000000 */
[----:B------:R-:W0:Y:S02]  /*0e90*/  USETMAXREG.TRY_ALLOC.CTAPOOL UP0, 0xe8 ;  /* 0x000000e8000079c8 */ /* 0x000e240008000600 */
[----:B0-----:R-:W-:-:S13]  /*0ea0*/  PLOP3.LUT P0, PT, PT, PT, UP0, 0x80, 0x0 ;  /* 0x000000000000781c */ /* 0x001fda0003f0f008 */
[----:B------:R-:W-:Y:S05]  /*0eb0*/  @!P0 BRA `(.L_x_8) ;  /* 0xfffffffc00f08947 */ /* 0x000fea000383ffff */
[----:B------:R-:W-:Y:S01]  /*0ec0*/  ULDC.64 UR4, c[0x0][0x598] ;  /* 0x0001660000047ab9 */ /* 0x000fe20000000a00 */
[----:B------:R-:W-:Y:S01]  /*0ed0*/  ULDC.64 UR36, c[0x0][0x208] ;  /* 0x0000820000247ab9 */ /* 0x000fe20000000a00 */
[----:B------:R-:W-:-:S04]  /*0ee0*/  ISETP.NE.U32.AND P0, PT, RZ, UR4, PT ;  /* 0x00000004ff007c0c */ /* 0x000fc8000bf05070 */
[----:B------:R-:W-:-:S13]  /*0ef0*/  ISETP.NE.AND.EX P0, PT, RZ, UR5, PT, P0 ;  /* 0x00000005ff007c0c */ /* 0x000fda000bf05300 */
[----:B------:R-:W-:Y:S05]  /*0f00*/  @!P0 BRA `(.L_x_11) ;  /* 0x00000000001c8947 */ /* 0x000fea0003800000 */
[----:B------:R-:W0:Y:S02]  /*0f10*/  LDC.64 R4, c[0x0][0x598] ;  /* 0x00016600ff047b82 */ /* 0x000e240000000a00 */
[----:B0-----:R-:W2:Y:S02]  /*0f20*/  LDG.E.64 R4, desc[UR36][R4.64] ;  /* 0x0000002404047981 */ /* 0x001ea4000c1e1b00 */
[----:B--2---:R-:W-:-:S04]  /*0f30*/  ISETP.NE.U32.AND P0, PT, R4, RZ, PT ;  /* 0x000000ff0400720c */ /* 0x004fc80003f05070 */
[----:B------:R-:W-:-:S13]  /*0f40*/  ISETP.NE.AND.EX P0, PT, R5, RZ, PT, P0 ;  /* 0x000000ff0500720c */ /* 0x000fda0003f05300 */
[----:B------:R-:W-:Y:S05]  /*0f50*/  @!P0 BRA `(.L_x_11) ;  /* 0x0000000000088947 */ /* 0x000fea0003800000 */
[----:B------:R0:W5:Y:S01]  /*0f60*/  LD.E R56, desc[UR36][R4.64] ;  /* 0x0000002404387980 */ /* 0x000162000c101900 */
[----:B------:R-:W-:Y:S05]  /*0f70*/  BRA `(.L_x_12) ;  /* 0x0000000000247947 */ /* 0x000fea0003800000 */
.L_x_11:
[----:B------:R-:W-:Y:S02]  /*0f80*/  ULDC.64 UR4, c[0x0][0x588] ;  /* 0x0001620000047ab9 */ /* 0x000fe40000000a00 */
[----:B------:R-:W-:-:S04]  /*0f90*/  ISETP.NE.U32.AND P0, PT, RZ, UR4, PT ;  /* 0x00000004ff007c0c */ /* 0x000fc8000bf05070 */
[----:B------:R-:W-:-:S13]  /*0fa0*/  ISETP.NE.AND.EX P0, PT, RZ, UR5, PT, P0 ;  /* 0x00000005ff007c0c */ /* 0x000fda000bf05300 */
[----:B------:R-:W-:Y:S05]  /*0fb0*/  @!P0 BRA `(.L_x_13) ;  /* 0x00000000000c8947 */ /* 0x000fea0003800000 */
[----:B------:R-:W0:Y:S02]  /*0fc0*/  LDC.64 R56, c[0x0][0x588] ;  /* 0x00016200ff387b82 */ /* 0x000e240000000a00 */
[----:B0-----:R1:W5:Y:S01]  /*0fd0*/  LDG.E R56, desc[UR36][R56.64] ;  /* 0x0000002438387981 */ /* 0x001362000c1e1900 */
[----:B------:R-:W-:Y:S05]  /*0fe0*/  BRA `(.L_x_12) ;  /* 0x0000000000087947 */ /* 0x000fea0003800000 */
.L_x_13:
[----:B------:R-:W-:Y:S02]  /*0ff0*/  ULDC UR4, c[0x0][0x580] ;  /* 0x0001600000047ab9 */ /* 0x000fe40000000800 */
[----:B------:R-:W-:-:S07]  /*1000*/  IMAD.U32 R56, RZ, RZ, UR4 ;  /* 0x00000004ff387e24 */ /* 0x000fce000f8e00ff */
.L_x_12:
[----:B------:R-:W-:Y:S02]  /*1010*/  ULDC.64 UR4, c[0x0][0x5a0] ;  /* 0x0001680000047ab9 */ /* 0x000fe40000000a00 */
[----:B------:R-:W-:-:S04]  /*1020*/  ISETP.NE.U32.AND P0, PT, RZ, UR4, PT ;  /* 0x00000004ff007c0c */ /* 0x000fc8000bf05070 */
[----:B------:R-:W-:-:S13]  /*1030*/  ISETP.NE.AND.EX P0, PT, RZ, UR5, PT, P0 ;  /* 0x00000005ff007c0c */ /* 0x000fda000bf05300 */
[----:B------:R-:W-:Y:S05]  /*1040*/  @!P0 BRA `(.L_x_14) ;  /* 0x00000000001c8947 */ /* 0x000fea0003800000 */
[----:B0-----:R-:W0:Y:S02]  /*1050*/  LDC.64 R4, c[0x0][0x5a0] ;  /* 0x00016800ff047b82 */ /* 0x001e240000000a00 */
[----:B0-----:R-:W2:Y:S02]  /*1060*/  LDG.E.64 R4, desc[UR36][R4.64] ;  /* 0x0000002404047981 */ /* 0x001ea4000c1e1b00 */
[----:B--2---:R-:W-:-:S04]  /*1070*/  ISETP.NE.U32.AND P0, PT, R4, RZ, PT ;  /* 0x000000ff0400720c */ /* 0x004fc80003f05070 */
[----:B------:R-:W-:-:S13]  /*1080*/  ISETP.NE.AND.EX P0, PT, R5, RZ, PT, P0 ;  /* 0x000000ff0500720c */ /* 0x000fda0003f05300 */
[----:B------:R-:W-:Y:S05]  /*1090*/  @!P0 BRA `(.L_x_14) ;  /* 0x0000000000088947 */ /* 0x000fea0003800000 */
[----:B-1----:R0:W5:Y:S01]  /*10a0*/  LD.E R57, desc[UR36][R4.64] ;  /* 0x0000002404397980 */ /* 0x002162000c101900 */
[----:B------:R-:W-:Y:S05]  /*10b0*/  BRA `(.L_x_15) ;  /* 0x0000000000247947 */ /* 0x000fea0003800000 */
.L_x_14:
[----:B------:R-:W-:Y:S02]  /*10c0*/  ULDC.64 UR4, c[0x0][0x590] ;  /* 0x0001640000047ab9 */ /* 0x000fe40000000a00 */
[----:B------:R-:W-:-:S04]  /*10d0*/  ISETP.NE.U32.AND P0, PT, RZ, UR4, PT ;  /* 0x00000004ff007c0c */ /* 0x000fc8000bf05070 */
[----:B------:R-:W-:-:S13]  /*10e0*/  ISETP.NE.AND.EX P0, PT, RZ, UR5, PT, P0 ;  /* 0x00000005ff007c0c */ /* 0x000fda000bf05300 */
[----:B------:R-:W-:Y:S05]  /*10f0*/  @!P0 BRA `(.L_x_16) ;  /* 0x00000000000c8947 */ /* 0x000fea0003800000 */
[----:B0-----:R-:W1:Y:S02]  /*1100*/  LDC.64 R4, c[0x0][0x590] ;  /* 0x00016400ff047b82 */ /* 0x001e640000000a00 */
[----:B-1----:R1:W5:Y:S01]  /*1110*/  LDG.E R57, desc[UR36][R4.64] ;  /* 0x0000002404397981 */ /* 0x002362000c1e1900 */
[----:B------:R-:W-:Y:S05]  /*1120*/  BRA `(.L_x_15) ;  /* 0x0000000000087947 */ /* 0x000fea0003800000 */
.L_x_16:
[----:B------:R-:W-:Y:S02]  /*1130*/  ULDC UR4, c[0x0][0x584] ;  /* 0x0001610000047ab9 */ /* 0x000fe40000000800 */
[----:B-1----:R-:W-:-:S07]  /*1140*/  IMAD.U32 R57, RZ, RZ, UR4 ;  /* 0x00000004ff397e24 */ /* 0x002fce000f8e00ff */
.L_x_15:
[----:B------:R-:W-:-:S13]  /*1150*/  LOP3.LUT P0, RZ, R0, 0xff, RZ, 0xc0, !PT ;  /* 0x000000ff00ff7812 */ /* 0x000fda000780c0ff */
[----:B------:R-:W-:Y:S05]  /*1160*/  @!P0 EXIT ;  /* 0x000000000000894d */ /* 0x000fea0003800000 */
[----:B------:R-:W-:Y:S01]  /*1170*/  ULDC UR4, c[0x0][0x28c] ;  /* 0x0000a30000047ab9 */ /* 0x000fe20000000800 */
[----:B------:R-:W-:Y:S01]  /*1180*/  LOP3.LUT R58, R19, 0x1, RZ, 0xfc, !PT ;  /* 0x00000001133a7812 */ /* 0x000fe200078efcff */
[----:B------:R-:W-:Y:S01]  /*1190*/  UIADD3 UR4, UR4, 0x3f, URZ ;  /* 0x0000003f04047890 */ /* 0x000fe2000fffe03f */
[----:B------:R-:W-:Y:S01]  /*11a0*/  UMOV UR38, URZ ;  /* 0x0000003f00267c82 */ /* 0x000fe20008000000 */
[----:B------:R-:W-:Y:S02]  /*11b0*/  UMOV UR39, URZ ;  /* 0x0000003f00277c82 */ /* 0x000fe40008000000 */
[----:B------:R-:W-:-:S04]  /*11c0*/  USHF.R.S32.HI UR5, URZ, 0x1f, UR4 ;  /* 0x0000001f3f057899 */ /* 0x000fc80008011404 */
[----:B------:R-:W-:-:S04]  /*11d0*/  ULEA.HI UR5, UR5, UR4, URZ, 0x6 ;  /* 0x0000000405057291 */ /* 0x000fc8000f8f303f */
[----:B------:R-:W-:-:S12]  /*11e0*/  USHF.R.S32.HI UR40, URZ, 0x6, UR5 ;  /* 0x000000063f287899 */ /* 0x000fd80008011405 */
.L_x_98:
[----:B------:R-:W-:Y:S01]  /*11f0*/  LOP3.LUT R0, R18, 0x80, RZ, 0xc0, !PT ;  /* 0x0000008012007812 */ /* 0x000fe200078ec0ff */
[----:B--2---:R-:W2:Y:S01]  /*1200*/  S2UR UR7, SR_CgaCtaId ;  /* 0x00000000000779c3 */ /* 0x004ea20000008800 */
[----:B------:R-:W-:Y:S02]  /*1210*/  UMOV UR6, 0x400 ;  /* 0x0000040000067882 */ /* 0x000fe40000000000 */
[----:B------:R-:W-:-:S06]  /*1220*/  SHF.R.U32.HI R0, RZ, 0x7, R0 ;  /* 0x00000007ff007819 */ /* 0x000fcc0000011600 */
[----:B---3--:R-:W3:Y:S01]  /*1230*/  SHFL.IDX PT, R0, R0, RZ, 0x1f ;  /* 0x00001fff00007589 */ /* 0x008ee200000e0000 */
[----:B--2---:R-:W-:Y:S01]  /*1240*/  ULEA UR6, UR7, UR6, 0x18 ;  /* 0x0000000607067291 */ /* 0x004fe2000f8ec03f */
[----:B---3--:R-:W-:-:S13]  /*1250*/  R2UR UR4, R0 ;  /* 0x00000000000472ca */ /* 0x008fda00000e0000 */
[----:B------:R-:W-:-:S04]  /*1260*/  ULEA.HI UR5, UR4, UR4, URZ, 0x1 ;  /* 0x0000000404057291 */ /* 0x000fc8000f8f083f */
[----:B------:R-:W-:-:S04]  /*1270*/  ULOP3.LUT UR5, UR5, 0x7fffe, URZ, 0xc0, !UPT ;  /* 0x0007fffe05057892 */ /* 0x000fc8000f8ec03f */
[----:B------:R-:W-:-:S03]  /*1280*/  UIADD3 UR5, UR4, -UR5, URZ ;  /* 0x8000000504057290 */ /* 0x000fc6000fffe03f */
[----:B------:R-:W-:Y:S01]  /*1290*/  ULDC UR4, c[0x0][0x28c] ;  /* 0x0000a30000047ab9 */ /* 0x000fe20000000800 */
[----:B------:R-:W-:Y:S01]  /*12a0*/  ULEA UR5, UR5, UR6, 0xd ;  /* 0x0000000605057291 */ /* 0x000fe2000f8e683f */
[----:B------:R-:W-:-:S03]  /*12b0*/  ISETP.LT.AND P0, PT, RZ, UR4, PT ;  /* 0x00000004ff007c0c */ /* 0x000fc6000bf01270 */
[----:B------:R-:W-:-:S04]  /*12c0*/  UIADD3 UR5, UR5, 0x100, URZ ;  /* 0x0000010005057890 */ /* 0x000fc8000fffe03f */
[----:B------:R-:W-:-:S04]  /*12d0*/  USHF.R.U32.HI UR5, URZ, 0x4, UR5 ;  /* 0x000000043f057899 */ /* 0x000fc80008011605 */
[----:B------:R-:W-:Y:S02]  /*12e0*/  ULOP3.LUT UR41, UR5, 0x3fff, URZ, 0xc0, !UPT ;  /* 0x00003fff05297892 */ /* 0x000fe4000f8ec03f */
[----:B-1--45:R-:W-:Y:S10]  /*12f0*/  @P0 BRA `(.L_x_17) ;  /* 0x0000000000400947 */ /* 0x032ff40003800000 */
[----:B------:R-:W-:Y:S01]  /*1300*/  MOV R0, 0x0 ;  /* 0x0000000000007802 */ /* 0x000fe20000000f00 */
[----:B------:R-:W-:Y:S01]  /*1310*/  ULDC.64 UR4, c[0x4][0x68] ;  /* 0x01001a0000047ab9 */ /* 0x000fe20000000a00 */
[----:B------:R-:W-:Y:S01]  /*1320*/  ULDC.64 UR6, c[0x4][0x8] ;  /* 0x0100020000067ab9 */ /* 0x000fe20000000a00 */
[----:B01----:R-:W-:Y:S01]  /*1330*/  IMAD.U32 R4, RZ, RZ, UR4 ;  /* 0x00000004ff047e24 */ /* 0x003fe2000f8e00ff */
[----:B------:R0:W1:Y:S01]  /*1340*/  LDC.64 R14, c[0x4][R0] ;  /* 0x01000000000e7b82 */ /* 0x0000620000000a00 */
[----:B------:R-:W-:Y:S01]  /*1350*/  IMAD.U32 R5, RZ, RZ, UR5 ;  /* 0x00000005ff057e24 */ /* 0x000fe2000f8e00ff */
[----:B------:R-:W-:Y:S01]  /*1360*/  ULDC.64 UR4, c[0x4][0x70] ;  /* 0x01001c0000047ab9 */ /* 0x000fe20000000a00 */
[----:B------:R-:W-:Y:S02]  /*1370*/  IMAD.U32 R10, RZ, RZ, UR6 ;  /* 0x00000006ff0a7e24 */ /* 0x000fe4000f8e00ff */
[----:B------:R-:W-:Y:S02]  /*1380*/  IMAD.U32 R6, RZ, RZ, UR4 ;  /* 0x00000004ff067e24 */ /* 0x000fe4000f8e00ff */
[----:B------:R-:W-:-:S02]  /*1390*/  IMAD.U32 R7, RZ, RZ, UR5 ;  /* 0x00000005ff077e24 */ /* 0x000fc4000f8e00ff */
[----:B------:R-:W-:Y:S02]  /*13a0*/  IMAD.U32 R11, RZ, RZ, UR7 ;  /* 0x00000007ff0b7e24 */ /* 0x000fe4000f8e00ff */
[----:B------:R-:W-:Y:S02]  /*13b0*/  IMAD.MOV.U32 R8, RZ, RZ, 0x1e1 ;  /* 0x000001e1ff087424 */ /* 0x000fe400078e00ff */
[----:B------:R-:W-:Y:S02]  /*13c0*/  IMAD.MOV.U32 R12, RZ, RZ, 0x1 ;  /* 0x00000001ff0c7424 */ /* 0x000fe400078e00ff */
[----:B0-----:R-:W-:-:S07]  /*13d0*/  IMAD.MOV.U32 R13, RZ, RZ, RZ ;  /* 0x000000ffff0d7224 */ /* 0x001fce00078e00ff */
[----:B------:R-:W-:-:S07]  /*13e0*/  LEPC R20, `(.L_x_17) ;  /* 0x000000001014794e */ /* 0x000fce0000000000 */
[----:B-1---5:R-:W-:Y:S05]  /*13f0*/  CALL.ABS.NOINC R14 ;  /* 0x000000000e007343 */ /* 0x022fea0003c00000 */
.L_x_17:
[----:B------:R-:W-:-:S13]  /*1400*/  ISETP.NE.AND P0, PT, R58, 0x3, PT ;  /* 0x000000033a00780c */ /* 0x000fda0003f05270 */
[----:B------:R-:W-:Y:S05]  /*1410*/  @!P0 BRA `(.L_x_18) ;  /* 0x0000000000048947 */ /* 0x000fea0003800000 */
[----:B------:R-:W-:Y:S01]  /*1420*/  BPT.TRAP 0x1 ;  /* 0x000000040000795c */ /* 0x000fe20000300000 */
.L_x_18:
[----:B------:R-:W2:Y:S01]  /*1430*/  S2UR UR5, SR_CgaCtaId ;  /* 0x00000000000579c3 */ /* 0x000ea20000008800 */
[----:B------:R-:W-:Y:S01]  /*1440*/  UMOV UR4, 0x400 ;  /* 0x0000040000047882 */ /* 0x000fe20000000000 */
[----:B------:R-:W-:Y:S02]  /*1450*/  IMAD.U32 R0, RZ, RZ, UR38 ;  /* 0x00000026ff007e24 */ /* 0x000fe4000f8e00ff */
[----:B------:R-:W-:-:S03]  /*1460*/  IMAD.U32 R3, RZ, RZ, UR39 ;  /* 0x00000027ff037e24 */ /* 0x000fc6000f8e00ff */
[----:B------:R-:W-:Y:S01]  /*1470*/  SHF.L.U32 R0, R0, 0x1f, RZ ;  /* 0x0000001f00007819 */ /* 0x000fe200000006ff */
[----:B--2---:R-:W-:-:S06]  /*1480*/  ULEA UR4, UR5, UR4, 0x18 ;  /* 0x0000000405047291 */ /* 0x004fcc000f8ec03f */
[----:B------:R-:W-:-:S04]  /*1490*/  IMAD.U32 R6, RZ, RZ, UR4 ;  /* 0x00000004ff067e24 */ /* 0x000fc8000f8e00ff */
[----:B------:R-:W-:-:S04]  /*14a0*/  IMAD R3, R3, 0x8, R6 ;  /* 0x0000000803037824 */ /* 0x000fc800078e0206 */
[----:B------:R2:W3:Y:S01]  /*14b0*/  SYNCS.PHASECHK.TRANS64.TRYWAIT P1, [R3+URZ], R0 ;  /* 0x00000000030075a7 */ /* 0x0004e2000802017f */
[----:B------:R-:W-:Y:S05]  /*14c0*/  @!P0 BRA `(.L_x_19) ;  /* 0x0000000000048947 */ /* 0x000fea0003800000 */
[----:B------:R-:W-:Y:S01]  /*14d0*/  BPT.TRAP 0x1 ;  /* 0x000000040000795c */ /* 0x000fe20000300000 */
.L_x_19:
[----:B---3--:R-:W-:Y:S05]  /*14e0*/  @P1 BRA `(.L_x_20) ;  /* 0x0000000000081947 */ /* 0x008fea0003800000 */
[----:B------:R-:W3:Y:S02]  /*14f0*/  SYNCS.PHASECHK.TRANS64.TRYWAIT P1, [R3+URZ], R0 ;  /* 0x00000000030075a7 */ /* 0x000ee4000802017f */
[----:B---3--:R-:W-:Y:S05]  /*1500*/  @!P1 BRA `(.L_x_21) ;  /* 0x00000048008c9947 */ /* 0x008fea0003800000 */
.L_x_20:
[----:B------:R-:W-:-:S04]  /*1510*/  UISETP.LT.AND UP0, UPT, UR40, 0x1, UPT ;  /* 0x000000012800788c */ /* 0x000fc8000bf01270 */
[----:B------:R-:W-:-:S06]  /*1520*/  USEL UR4, UR40, 0x1, UP0 ;  /* 0x0000000128047887 */ /* 0x000fcc0008000000 */
[----:B--23--:R-:W-:Y:S01]  /*1530*/  IMAD.U32 R0, RZ, RZ, UR4 ;  /* 0x00000004ff007e24 */ /* 0x00cfe2000f8e00ff */
[----:B------:R-:W-:Y:S05]  /*1540*/  WARPSYNC.ALL ;  /* 0x0000000000007948 */ /* 0x000fea0003800000 */
[----:B------:R-:W-:-:S04]  /*1550*/  IADD3 R0, -R0, UR40, RZ ;  /* 0x0000002800007c10 */ /* 0x000fc8000fffe1ff */
[----:B------:R-:W-:Y:S02]  /*1560*/  ISETP.GE.AND P1, PT, R0, 0x1, PT ;  /* 0x000000010000780c */ /* 0x000fe40003f26270 */
[----:B------:R-:W-:Y:S01]  /*1570*/  R2UR UR4, R6 ;  /* 0x00000000060472ca */ /* 0x000fe200000e0000 */
[----:B------:R-:W-:Y:S01]  /*1580*/  WARPGROUP.ARRIVE ;  /* 0x00000000000079c5 */ /* 0x000fe20000000000 */
[----:B------:R-:W-:Y:S01]  /*1590*/  UMOV UR9, 0x40000040 ;  /* 0x4000004000097882 */ /* 0x000fe20000000000 */
[----:B------:R-:W-:-:S10]  /*15a0*/  UMOV UR11, 0x40000040 ;  /* 0x40000040000b7882 */ /* 0x000fd40000000000 */
[----:B------:R-:W-:-:S04]  /*15b0*/  UIADD3 UR4, UR4, 0x10100, URZ ;  /* 0x0001010004047890 */ /* 0x000fc8000fffe03f */
[----:B------:R-:W-:-:S04]  /*15c0*/  USHF.R.U32.HI UR4, URZ, 0x4, UR4 ;  /* 0x000000043f047899 */ /* 0x000fc80008011604 */
[----:B------:R-:W-:Y:S02]  /*15d0*/  ULOP3.LUT UR5, UR4, 0x3fff, URZ, 0xc0, !UPT ;  /* 0x00003fff04057892 */ /* 0x000fe4000f8ec03f */
[----:B------:R-:W-:Y:S02]  /*15e0*/  ULOP3.LUT UR4, UR41, 0x10000, URZ, 0xfc, !UPT ;  /* 0x0001000029047892 */ /* 0x000fe4000f8efc3f */
[----:B------:R-:W-:Y:S02]  /*15f0*/  ULOP3.LUT UR5, UR5, 0x10000, URZ, 0xfc, !UPT ;  /* 0x0001000005057892 */ /* 0x000fe4000f8efc3f */
[----:B------:R-:W-:Y:S02]  /*1600*/  ULEA UR6, UR39, UR4, 0xa ;  /* 0x0000000427067291 */ /* 0x000fe4000f8e503f */
[----:B------:R-:W-:-:S05]  /*1610*/  ULEA UR7, UR39, UR5, 0x9 ;  /* 0x0000000527077291 */ /* 0x000fca000f8e483f */
[----:B------:R-:W-:Y:S02]  /*1620*/  UMOV UR8, UR6 ;  /* 0x0000000600087c82 */ /* 0x000fe40008000000 */
[----:B------:R-:W-:Y:S02]  /*1630*/  UMOV UR10, UR7 ;  /* 0x00000007000a7c82 */ /* 0x000fe40008000000 */
[----:B------:R-:W-:Y:S01]  /*1640*/  HGMMA.64x64x16.F32 R24, gdesc[UR8], RZ, !UPT, gsb0 ;  /* 0x00e00000081879f0 */ /* 0x000fe2000c0008ff */
[----:B------:R-:W-:Y:S02]  /*1650*/  UIADD3 UR8, UR6, 0x2, URZ ;  /* 0x0000000206087890 */ /* 0x000fe4000fffe03f */
[----:B------:R-:W-:Y:S01]  /*1660*/  UIADD3 UR10, UR7, 0x2, URZ ;  /* 0x00000002070a7890 */ /* 0x000fe2000fffe03f */
[----:B------:R-:W-:Y:S01]  /*1670*/  UMOV UR9, 0x40000040 ;  /* 0x4000004000097882 */ /* 0x000fe20000000000 */
[----:B------:R-:W-:Y:S01]  /*1680*/  UMOV UR11, 0x40000040 ;  /* 0x40000040000b7882 */ /* 0x000fe20000000000 */
[----:B------:R-:W-:-:S02]  /*1690*/  WARPGROUP.DEPBAR.LE gsb0, 0x0 ;  /* 0x00008000000079c5 */ /* 0x000fc40000010000 */
[----:B------:R-:W-:-:S06]  /*16a0*/  WARPGROUP.ARRIVE ;  /* 0x00000000000079c5 */ /* 0x000fcc0000000000 */
[----:B------:R-:W-:Y:S01]  /*16b0*/  HGMMA.64x64x16.F32 R24, gdesc[UR8], R24, gsb0 ;  /* 0x00e00000081879f0 */ /* 0x000fe20008000818 */
[----:B------:R-:W-:Y:S02]  /*16c0*/  UIADD3 UR8, UR6, 0x4, URZ ;  /* 0x0000000406087890 */ /* 0x000fe4000fffe03f */
[----:B------:R-:W-:Y:S01]  /*16d0*/  UIADD3 UR10, UR7, 0x4, URZ ;  /* 0x00000004070a7890 */ /* 0x000fe2000fffe03f */
[----:B------:R-:W-:Y:S01]  /*16e0*/  UMOV UR9, 0x40000040 ;  /* 0x4000004000097882 */ /* 0x000fe20000000000 */
[----:B------:R-:W-:Y:S01]  /*16f0*/  UMOV UR11, 0x40000040 ;  /* 0x40000040000b7882 */ /* 0x000fe20000000000 */
[----:B------:R-:W-:Y:S02]  /*1700*/  WARPGROUP.DEPBAR.LE gsb0, 0x0 ;  /* 0x00008000000079c5 */ /* 0x000fe40000010000 */
        /* <DEDUP_REMOVED lines=8> */
[----:B------:R-:W-:Y:S03]  /*1790*/  HGMMA.64x64x16.F32 R24, gdesc[UR8], R24, gsb0 ;  /* 0x00e00000081879f0 */ /* 0x000fe60008000818 */
[----:B------:R-:W-:Y:S02]  /*17a0*/  WARPGROUP.DEPBAR.LE gsb0, 0x0 ;  /* 0x00008000000079c5 */ /* 0x000fe40000010000 */
[----:B------:R-:W-:Y:S05]  /*17b0*/  @!P1 BRA `(.L_x_22) ;  /* 0x0000000400249947 */ /* 0x000fea0003800000 */
[----:B------:R-:W-:Y:S02]  /*17c0*/  UIADD3 UR6, UR39, 0x1, URZ ;  /* 0x0000000127067890 */ /* 0x000fe4000fffe03f */
[----:B------:R-:W-:Y:S02]  /*17d0*/  IMAD.U32 R3, RZ, RZ, UR39 ;  /* 0x00000027ff037e24 */ /* 0x000fe4000f8e00ff */
[----:B------:R-:W-:-:S04]  /*17e0*/  UISETP.NE.AND UP0, UPT, UR6, 0x4, UPT ;  /* 0x000000040600788c */ /* 0x000fc8000bf05270 */
[----:B------:R-:W-:Y:S02]  /*17f0*/  USEL UR7, URZ, 0x1, UP0 ;  /* 0x000000013f077887 */ /* 0x000fe40008000000 */
[----:B------:R-:W-:Y:S02]  /*1800*/  USEL UR6, UR6, URZ, UP0 ;  /* 0x0000003f06067287 */ /* 0x000fe40008000000 */
[----:B------:R-:W-:-:S06]  /*1810*/  ULOP3.LUT UR7, UR38, UR7, URZ, 0x3c, !UPT ;  /* 0x0000000726077292 */ /* 0x000fcc000f8e3c3f */
[----:B------:R-:W-:-:S07]  /*1820*/  IMAD.U32 R7, RZ, RZ, UR7 ;  /* 0x00000007ff077e24 */ /* 0x000fce000f8e00ff */
.L_x_29:
[----:B------:R-:W-:Y:S05]  /*1830*/  @!P0 BRA `(.L_x_23) ;  /* 0x0000000000048947 */ /* 0x000fea0003800000 */
[----:B------:R-:W-:Y:S01]  /*1840*/  BPT.TRAP 0x1 ;  /* 0x000000040000795c */ /* 0x000fe20000300000 */
.L_x_23:
[----:B------:R-:W2:Y:S01]  /*1850*/  S2UR UR8, SR_CgaCtaId ;  /* 0x00000000000879c3 */ /* 0x000ea20000008800 */
[----:B------:R-:W-:Y:S01]  /*1860*/  UMOV UR7, 0x400 ;  /* 0x0000040000077882 */ /* 0x000fe20000000000 */
[----:B01----:R-:W-:Y:S01]  /*1870*/  IMAD.U32 R5, RZ, RZ, UR6 ;  /* 0x00000006ff057e24 */ /* 0x003fe2000f8e00ff */
[----:B------:R-:W-:Y:S01]  /*1880*/  SHF.L.U32 R4, R7, 0x1f, RZ ;  /* 0x0000001f07047819 */ /* 0x000fe200000006ff */
[----:B--2---:R-:W-:-:S06]  /*1890*/  ULEA UR7, UR8, UR7, 0x18 ;  /* 0x0000000708077291 */ /* 0x004fcc000f8ec03f */
[----:B------:R-:W-:-:S04]  /*18a0*/  IMAD.U32 R6, RZ, RZ, UR7 ;  /* 0x00000007ff067e24 */ /* 0x000fc8000f8e00ff */
[----:B------:R-:W-:-:S04]  /*18b0*/  IMAD R5, R5, 0x8, R6 ;  /* 0x0000000805057824 */ /* 0x000fc800078e0206 */
[----:B------:R0:W1:Y:S01]  /*18c0*/  SYNCS.PHASECHK.TRANS64.TRYWAIT P1, [R5+URZ], R4 ;  /* 0x00000004050075a7 */ /* 0x000062000802017f */
[----:B------:R-:W-:Y:S05]  /*18d0*/  @!P0 BRA `(.L_x_24) ;  /* 0x0000000000048947 */ /* 0x000fea0003800000 */
[----:B------:R-:W-:Y:S01]  /*18e0*/  BPT.TRAP 0x1 ;  /* 0x000000040000795c */ /* 0x000fe20000300000 */
.L_x_24:
[----:B-1----:R-:W-:Y:S05]  /*18f0*/  @P1 BRA `(.L_x_25) ;  /* 0x0000000000081947 */ /* 0x002fea0003800000 */
[----:B------:R-:W1:Y:S02]  /*1900*/  SYNCS.PHASECHK.TRANS64.TRYWAIT P1, [R5+URZ], R4 ;  /* 0x00000004050075a7 */ /* 0x000e64000802017f */
[----:B-1----:R-:W-:Y:S05]  /*1910*/  @!P1 BRA `(.L_x_26) ;  /* 0x00000044009c9947 */ /* 0x002fea0003800000 */
.L_x_25:
[----:B------:R-:W-:Y:S01]  /*1920*/  ULEA UR7, UR6, UR4, 0xa ;  /* 0x0000000406077291 */ /* 0x000fe2000f8e503f */
[----:B------:R-:W-:Y:S01]  /*1930*/  WARPGROUP.ARRIVE ;  /* 0x00000000000079c5 */ /* 0x000fe20000000000 */
[----:B------:R-:W-:Y:S01]  /*1940*/  ULEA UR12, UR6, UR5, 0x9 ;  /* 0x00000005060c7291 */ /* 0x000fe2000f8e483f */
[----:B------:R-:W-:Y:S01]  /*1950*/  UMOV UR9, 0x40000040 ;  /* 0x4000004000097882 */ /* 0x000fe20000000000 */
[----:B------:R-:W-:-:S03]  /*1960*/  UMOV UR11, 0x40000040 ;  /* 0x40000040000b7882 */ /* 0x000fc60000000000 */
[----:B------:R-:W-:Y:S02]  /*1970*/  UMOV UR8, UR7 ;  /* 0x0000000700087c82 */ /* 0x000fe40008000000 */
[----:B------:R-:W-:Y:S02]  /*1980*/  UMOV UR10, UR12 ;  /* 0x0000000c000a7c82 */ /* 0x000fe40008000000 */
[----:B------:R-:W-:Y:S01]  /*1990*/  HGMMA.64x64x16.F32 R24, gdesc[UR8], R24, gsb0 ;  /* 0x00e00000081879f0 */ /* 0x000fe20008000818 */
        /* <DEDUP_REMOVED lines=23> */
[----:B------:R-:W-:Y:S01]  /*1b10*/  BPT.TRAP 0x1 ;  /* 0x000000040000795c */ /* 0x000fe20000300000 */
.L_x_27:
[----:B------:R-:W-:-:S13]  /*1b20*/  ISETP.NE.AND P1, PT, R23, RZ, PT ;  /* 0x000000ff1700720c */ /* 0x000fda0003f25270 */
[----:B01----:R-:W-:-:S04]  /*1b30*/  @P1 IMAD R4, R3, 0x8, R6 ;  /* 0x0000000803041824 */ /* 0x003fc800078e0206 */
[----:B------:R-:W-:-:S05]  /*1b40*/  @P1 VIADD R5, R4, 0x20 ;  /* 0x0000002004051836 */ /* 0x000fca0000000000 */
[----:B------:R-:W-:-:S04]  /*1b50*/  @P1 PRMT R5, R22, 0x654, R5 ;  /* 0x0000065416051816 */ /* 0x000fc80000000005 */
[----:B------:R0:W-:Y:S01]  /*1b60*/  @P1 SYNCS.ARRIVE.TRANS64.RED.A1T0 RZ, [R5+URZ], RZ ;  /* 0x000000ff05ff19a7 */ /* 0x0001e2000810043f */
[----:B------:R-:W-:-:S13]  /*1b70*/  ISETP.GT.U32.AND P1, PT, R19, 0x1, PT ;  /* 0x000000011300780c */ /* 0x000fda0003f24070 */
[----:B0-----:R-:W-:Y:S05]  /*1b80*/  @P1 BRA `(.L_x_28) ;  /* 0x0000000000041947 */ /* 0x001fea0003800000 */
[----:B------:R-:W-:Y:S01]  /*1b90*/  BPT.TRAP 0x1 ;  /* 0x000000040000795c */ /* 0x000fe20000300000 */
.L_x_28:
[----:B------:R-:W-:Y:S01]  /*1ba0*/  UIADD3 UR6, UR6, 0x1, URZ ;  /* 0x0000000106067890 */ /* 0x000fe2000fffe03f */
[C---:B------:R-:W-:Y:S01]  /*1bb0*/  ISETP.GT.AND P2, PT, R0.reuse, 0x1, PT ;  /* 0x000000010000780c */ /* 0x040fe20003f44270 */
[----:B------:R-:W-:Y:S02]  /*1bc0*/  VIADD R3, R3, 0x1 ;  /* 0x0000000103037836 */ /* 0x000fe40000000000 */
[----:B------:R-:W-:Y:S01]  /*1bd0*/  UISETP.NE.AND UP0, UPT, UR6, 0x4, UPT ;  /* 0x000000040600788c */ /* 0x000fe2000bf05270 */
[----:B------:R-:W-:Y:S02]  /*1be0*/  VIADD R0, R0, 0xffffffff ;  /* 0xffffffff00007836 */ /* 0x000fe40000000000 */
[C---:B------:R-:W-:Y:S01]  /*1bf0*/  ISETP.NE.AND P1, PT, R3.reuse, 0x4, PT ;  /* 0x000000040300780c */ /* 0x040fe20003f25270 */
[----:B------:R-:W-:Y:S02]  /*1c00*/  USEL UR7, URZ, 0x1, UP0 ;  /* 0x000000013f077887 */ /* 0x000fe40008000000 */
[----:B------:R-:W-:Y:S01]  /*1c10*/  USEL UR6, UR6, URZ, UP0 ;  /* 0x0000003f06067287 */ /* 0x000fe20008000000 */
[----:B------:R-:W-:-:S03]  /*1c20*/  SEL R3, R3, RZ, P1 ;  /* 0x000000ff03037207 */ /* 0x000fc60000800000 */
[----:B------:R-:W-:Y:S01]  /*1c30*/  LOP3.LUT R7, R7, UR7, RZ, 0x3c, !PT ;  /* 0x0000000707077c12 */ /* 0x000fe2000f8e3cff */
[----:B------:R-:W-:Y:S07]  /*1c40*/  @P2 BRA `(.L_x_29) ;  /* 0xfffffff800f82947 */ /* 0x000fee000383ffff */
.L_x_22:
[----:B------:R-:W2:Y:S02]  /*1c50*/  LDC R0, c[0x0][0x28c] ;  /* 0x0000a300ff007b82 */ /* 0x000ea40000000800 */
[----:B--2---:R-:W-:-:S13]  /*1c60*/  ISETP.GE.AND P1, PT, R0, 0x1, PT ;  /* 0x000000010000780c */ /* 0x004fda0003f26270 */
[----:B------:R-:W-:Y:S05]  /*1c70*/  @!P1 BRA `(.L_x_30) ;  /* 0x0000000000409947 */ /* 0x000fea0003800000 */
[----:B------:R-:W-:Y:S05]  /*1c80*/  @!P0 BRA `(.L_x_31) ;  /* 0x0000000000048947 */ /* 0x000fea0003800000 */
[----:B------:R-:W-:Y:S01]  /*1c90*/  BPT.TRAP 0x1 ;  /* 0x000000040000795c */ /* 0x000fe20000300000 */
.L_x_31:
[----:B------:R-:W-:Y:S01]  /*1ca0*/  ISETP.NE.AND P0, PT, R23, RZ, PT ;  /* 0x000000ff1700720c */ /* 0x000fe20003f05270 */
[----:B------:R-:W-:-:S12]  /*1cb0*/  UISETP.LT.AND UP1, UPT, UR40, 0x1, UPT ;  /* 0x000000012800788c */ /* 0x000fd8000bf21270 */
[----:B------:R-:W-:-:S05]  /*1cc0*/  VOTEU.ANY UP0, P0 ;  /* 0x00000000003f7886 */ /* 0x000fca0000000100 */
[----:B------:R-:W-:-:S04]  /*1cd0*/  @UP0 USEL UR4, UR40, 0x1, UP1 ;  /* 0x0000000128040887 */ /* 0x000fc80008800000 */
[----:B------:R-:W-:-:S06]  /*1ce0*/  @UP0 UIADD3 UR4, UR39, UR40, -UR4 ;  /* 0x0000002827040290 */ /* 0x000fcc000fffe804 */
[----:B------:R-:W-:-:S04]  /*1cf0*/  IMAD.U32 R0, RZ, RZ, UR4 ;  /* 0x00000004ff007e24 */ /* 0x000fc8000f8e00ff */
[----:B------:R-:W-:-:S05]  /*1d00*/  @P0 IMAD.SHL.U32 R0, R0, 0x8, RZ ;  /* 0x0000000800000824 */ /* 0x000fca00078e00ff */
[----:B------:R-:W-:-:S04]  /*1d10*/  @P0 LOP3.LUT R0, R0, 0x18, RZ, 0xc0, !PT ;  /* 0x0000001800000812 */ /* 0x000fc800078ec0ff */
[----:B------:R-:W-:-:S04]  /*1d20*/  @P0 IADD3 R3, R6, 0x20, R0 ;  /* 0x0000002006030810 */ /* 0x000fc80007ffe000 */
[----:B------:R-:W-:-:S04]  /*1d30*/  @P0 PRMT R3, R22, 0x654, R3 ;  /* 0x0000065416030816 */ /* 0x000fc80000000003 */
[----:B------:R2:W-:Y:S01]  /*1d40*/  @P0 SYNCS.ARRIVE.TRANS64.RED.A1T0 RZ, [R3+URZ], RZ ;  /* 0x000000ff03ff09a7 */ /* 0x0005e2000810043f */
[----:B------:R-:W-:-:S13]  /*1d50*/  ISETP.GT.U32.AND P0, PT, R19, 0x1, PT ;  /* 0x000000011300780c */ /* 0x000fda0003f04070 */
[----:B--2---:R-:W-:Y:S05]  /*1d60*/  @P0 BRA `(.L_x_30) ;  /* 0x0000000000040947 */ /* 0x004fea0003800000 */
[----:B------:R-:W-:Y:S01]  /*1d70*/  BPT.TRAP 0x1 ;  /* 0x000000040000795c */ /* 0x000fe20000300000 */
.L_x_30:
[----:B------:R-:W2:Y:S01]  /*1d80*/  LDC R6, c[0x0][0x288] ;  /* 0x0000a200ff067b82 */ /* 0x000ea20000000800 */
[--C-:B------:R-:W-:Y:S01]  /*1d90*/  SHF.R.U32.HI R0, RZ, 0x2, R18.reuse ;  /* 0x00000002ff007819 */ /* 0x100fe20000011612 */
[----:B------:R-:W-:Y:S01]  /*1da0*/  UIADD3 UR39, UR40, UR39, URZ ;  /* 0x0000002728277290 */ /* 0x000fe2000fffe03f */
[----:B01----:R-:W-:Y:S01]  /*1db0*/  SHF.R.U32.HI R5, RZ, 0x7, R18 ;  /* 0x00000007ff057819 */ /* 0x003fe20000011612 */
[----:B------:R-:W-:Y:S01]  /*1dc0*/  IMAD.SHL.U32 R61, R61, 0x40, RZ ;  /* 0x000000403d3d7824 */ /* 0x000fe200078e00ff */
[----:B------:R-:W-:Y:S01]  /*1dd0*/  LOP3.LUT R3, R0, 0x7, RZ, 0xc0, !PT ;  /* 0x0000000700037812 */ /* 0x000fe200078ec0ff */
[----:B------:R-:W-:Y:S01]  /*1de0*/  USHF.R.U32.HI UR4, URZ, 0x2, UR39 ;  /* 0x000000023f047899 */ /* 0x000fe20008011627 */
[----:B------:R-:W-:Y:S01]  /*1df0*/  LOP3.LUT R0, R5, 0x1, RZ, 0xc0, !PT ;  /* 0x0000000105007812 */ /* 0x000fe200078ec0ff */
[C---:B------:R-:W-:Y:S01]  /*1e00*/  IMAD.SHL.U32 R10, R18.reuse, 0x2, RZ ;  /* 0x00000002120a7824 */ /* 0x040fe200078e00ff */
[C---:B------:R-:W-:Y:S01]  /*1e10*/  LOP3.LUT R5, R18.reuse, 0x3, RZ, 0xc0, !PT ;  /* 0x0000000312057812 */ /* 0x040fe200078ec0ff */
[----:B------:R-:W-:Y:S01]  /*1e20*/  ULOP3.LUT UR4, UR4, 0x1, URZ, 0xc0, !UPT ;  /* 0x0000000104047892 */ /* 0x000fe2000f8ec03f */
[----:B------:R-:W-:Y:S01]  /*1e30*/  LOP3.LUT R4, R18, 0x60, RZ, 0xc0, !PT ;  /* 0x0000006012047812 */ /* 0x000fe200078ec0ff */
[----:B------:R-:W-:Y:S01]  /*1e40*/  ULDC UR8, c[0x0][0x284] ;  /* 0x0000a10000087ab9 */ /* 0x000fe20000000800 */
[----:B------:R-:W-:Y:S01]  /*1e50*/  IMAD.SHL.U32 R8, R0, 0x40, RZ ;  /* 0x0000004000087824 */ /* 0x000fe200078e00ff */
[----:B------:R-:W-:Y:S01]  /*1e60*/  UISETP.GT.U32.AND UP1, UPT, UR39, 0x3, UPT ;  /* 0x000000032700788c */ /* 0x000fe2000bf24070 */
[----:B------:R-:W-:Y:S01]  /*1e70*/  SHF.R.U32.HI R4, RZ, 0x1, R4 ;  /* 0x00000001ff047819 */ /* 0x000fe20000011604 */
[----:B------:R-:W-:Y:S01]  /*1e80*/  UISETP.NE.U32.AND UP0, UPT, UR4, 0x1, UPT ;  /* 0x000000010400788c */ /* 0x000fe2000bf05070 */
[----:B------:R-:W-:Y:S01]  /*1e90*/  SHF.R.S32.HI R15, RZ, 0x1f, R59 ;  /* 0x0000001fff0f7819 */ /* 0x000fe2000001143b */
[----:B------:R-:W-:Y:S01]  /*1ea0*/  ULDC.64 UR6, c[0x0][0x5d0] ;  /* 0x0001740000067ab9 */ /* 0x000fe20000000a00 */
[--C-:B------:R-:W-:Y:S01]  /*1eb0*/  IADD3 R7, RZ, -R4, -R3.reuse ;  /* 0x80000004ff077210 */ /* 0x100fe20007ffe803 */
[----:B------:R-:W-:Y:S01]  /*1ec0*/  UISETP.LT.U32.AND UP1, UPT, UR40, 0x4, UP1 ;  /* 0x000000042800788c */ /* 0x000fe20008f21070 */
[----:B------:R-:W-:Y:S01]  /*1ed0*/  LOP3.LUT R10, R61, 0x6, R10, 0xf8, !PT ;  /* 0x000000063d0a7812 */ /* 0x000fe200078ef80a */
[----:B------:R-:W-:Y:S01]  /*1ee0*/  UISETP.GT.U32.AND UP0, UPT, UR40, 0x3, !UP0 ;  /* 0x000000032800788c */ /* 0x000fe2000c704070 */
[----:B------:R-:W-:Y:S01]  /*1ef0*/  LOP3.LUT R3, R8, 0x40, R3, 0xe2, !PT ;  /* 0x0000004008037812 */ /* 0x000fe200078ee203 */
[----:B--2---:R-:W-:Y:S01]  /*1f00*/  IMAD R12, R5, -0x2, R6 ;  /* 0xfffffffe050c7824 */ /* 0x004fe200078e0206 */
[----:B------:R-:W-:Y:S01]  /*1f10*/  ISETP.GE.AND P0, PT, R61, R6, PT ;  /* 0x000000063d00720c */ /* 0x000fe20003f06270 */
[C---:B------:R-:W-:Y:S01]  /*1f20*/  IMAD.SHL.U32 R5, R60.reuse, 0x80, RZ ;  /* 0x000000803c057824 */ /* 0x040fe200078e00ff */
[----:B------:R-:W-:Y:S01]  /*1f30*/  SHF.R.S32.HI R11, RZ, 0x1f, R10 ;  /* 0x0000001fff0b7819 */ /* 0x000fe2000001140a */
[----:B------:R-:W-:Y:S01]  /*1f40*/  IMAD R6, R15, UR6, RZ ;  /* 0x000000060f067c24 */ /* 0x000fe2000f8e02ff */
[----:B------:R-:W-:Y:S01]  /*1f50*/  USEL UR5, URZ, 0x1, !UP1 ;  /* 0x000000013f057887 */ /* 0x000fe2000c800000 */
[----:B------:R-:W-:Y:S01]  /*1f60*/  IMAD.WIDE R8, R60, 0x80, RZ ;  /* 0x000000803c087825 */ /* 0x000fe200078e02ff */
[----:B------:R-:W-:Y:S01]  /*1f70*/  ISETP.GE.OR P0, PT, R5, UR8, P0 ;  /* 0x0000000805007c0c */ /* 0x000fe20008706670 */
[----:B------:R-:W-:-:S02]  /*1f80*/  USEL UR4, URZ, 0x1, !UP0 ;  /* 0x000000013f047887 */ /* 0x000fc4000c000000 */
[----:B------:R-:W-:Y:S01]  /*1f90*/  IMAD R0, R0, -0x40, R7 ;  /* 0xffffffc000007824 */ /* 0x000fe200078e0207 */
[----:B------:R-:W-:Y:S01]  /*1fa0*/  LOP3.LUT R73, R8, R3, R4, 0xfe, !PT ;  /* 0x0000000308497212 */ /* 0x000fe200078efe04 */
[C---:B------:R-:W-:Y:S01]  /*1fb0*/  IMAD R13, R59.reuse, UR7, R6 ;  /* 0x000000073b0d7c24 */ /* 0x040fe2000f8e0206 */
[----:B------:R-:W-:Y:S01]  /*1fc0*/  ULOP3.LUT UR39, UR39, 0x3, URZ, 0xc0, !UPT ;  /* 0x0000000327277892 */ /* 0x000fe2000f8ec03f */
[----:B------:R-:W-:Y:S01]  /*1fd0*/  IMAD.WIDE.U32 R6, R59, UR6, R10 ;  /* 0x000000063b067c25 */ /* 0x000fe2000f8e000a */
[----:B------:R-:W-:Y:S01]  /*1fe0*/  ULOP3.LUT UR38, UR4, UR38, UR5, 0x96, !UPT ;  /* 0x0000002604267292 */ /* 0x000fe2000f8e9605 */
[----:B------:R-:W-:Y:S02]  /*1ff0*/  IADD3 R3, -R5, UR8, R0 ;  /* 0x0000000805037c10 */ /* 0x000fe4000fffe100 */
[----:B------:R-:W-:Y:S02]  /*2000*/  IMAD.IADD R7, R7, 0x1, R13 ;  /* 0x0000000107077824 */ /* 0x000fe400078e020d */
[----:B------:R-:W-:-:S02]  /*2010*/  IMAD.IADD R4, R12, 0x1, -R61 ;  /* 0x000000010c047824 */ /* 0x000fc400078e0a3d */
[----:B------:R-:W-:Y:S01]  /*2020*/  IMAD.MOV.U32 R0, RZ, RZ, -0x1 ;  /* 0xffffffffff007424 */ /* 0x000fe200078e00ff */
[----:B------:R-:W-:Y:S06]  /*2030*/  @P0 BRA `(.L_x_32) ;  /* 0x0000002000a40947 */ /* 0x000fec0003800000 */
[----:B------:R-:W0:Y:S01]  /*2040*/  LDC.64 R66, c[0x0][0x5c8] ;  /* 0x00017200ff427b82 */ /* 0x000e220000000a00 */
[----:B-----5:R-:W-:Y:S01]  /*2050*/  FSETP.NEU.AND P0, PT, R57, RZ, PT ;  /* 0x000000ff3900720b */ /* 0x020fe20003f0d000 */
[----:B------:R-:W-:Y:S01]  /*2060*/  BSSY B0, `(.L_x_32) ;  /* 0x0000226000007945 */ /* 0x000fe20003800000 */
[----:B------:R-:W-:-:S04]  /*2070*/  ISETP.GT.AND P2, PT, R4, RZ, PT ;  /* 0x000000ff0400720c */ /* 0x000fc80003f44270 */
[----:B------:R-:W-:Y:S01]  /*2080*/  ISETP.GT.AND P1, PT, R3, RZ, P2 ;  /* 0x000000ff0300720c */ /* 0x000fe20001724270 */
[-C--:B0-----:R-:W-:Y:S02]  /*2090*/  IMAD R12, R9, R66.reuse, RZ ;  /* 0x00000042090c7224 */ /* 0x081fe400078e02ff */
[----:B------:R-:W-:-:S04]  /*20a0*/  IMAD.WIDE.U32 R60, R73, R66, R6 ;  /* 0x00000042493c7225 */ /* 0x000fc800078e0006 */
[----:B------:R-:W-:-:S04]  /*20b0*/  IMAD R5, R73, R67, R12 ;  /* 0x0000004349057224 */ /* 0x000fc800078e020c */
[----:B------:R-:W-:Y:S01]  /*20c0*/  IMAD.IADD R75, R61, 0x1, R5 ;  /* 0x000000013d4b7824 */ /* 0x000fe200078e0205 */
[----:B------:R-:W-:Y:S06]  /*20d0*/  @!P0 BRA `(.L_x_33) ;  /* 0x0000001400e88947 */ /* 0x000fec0003800000 */
[----:B------:R-:W0:Y:S01]  /*20e0*/  LDC.64 R64, c[0x0][0x5b8] ;  /* 0x00016e00ff407b82 */ /* 0x000e220000000a00 */
[----:B------:R-:W-:-:S07]  /*20f0*/  ULDC.64 UR4, c[0x0][0x5c0] ;  /* 0x0001700000047ab9 */ /* 0x000fce0000000a00 */
[----:B------:R-:W1:Y:S08]  /*2100*/  LDC.64 R68, c[0x0][0x5b0] ;  /* 0x00016c00ff447b82 */ /* 0x000e700000000a00 */
[----:B------:R-:W2:Y:S01]  /*2110*/  LDC.64 R70, c[0x0][0x5a8] ;  /* 0x00016a00ff467b82 */ /* 0x000ea20000000a00 */
[-C--:B0-----:R-:W-:Y:S02]  /*2120*/  IMAD R6, R15, R64.reuse, RZ ;  /* 0x000000400f067224 */ /* 0x081fe400078e02ff */
[----:B------:R-:W-:-:S04]  /*2130*/  IMAD.WIDE.U32 R62, R59, R64, R10 ;  /* 0x000000403b3e7225 */ /* 0x000fc800078e000a */
[----:B------:R-:W-:Y:S02]  /*2140*/  IMAD R61, R59, R65, R6 ;  /* 0x000000413b3d7224 */ /* 0x000fe400078e0206 */
[-C--:B-1----:R-:W-:Y:S02]  /*2150*/  IMAD R8, R9, R68.reuse, RZ ;  /* 0x0000004409087224 */ /* 0x082fe400078e02ff */
[----:B------:R-:W-:Y:S02]  /*2160*/  IMAD.IADD R13, R63, 0x1, R61 ;  /* 0x000000013f0d7824 */ /* 0x000fe400078e023d */
[----:B------:R-:W-:Y:S02]  /*2170*/  IMAD.MOV.U32 R12, RZ, RZ, R62 ;  /* 0x000000ffff0c7224 */ /* 0x000fe400078e003e */
[C---:B------:R-:W-:Y:S02]  /*2180*/  IMAD R65, R73.reuse, R69, R8 ;  /* 0x0000004549417224 */ /* 0x040fe400078e0208 */
[----:B------:R-:W-:-:S04]  /*2190*/  IMAD.WIDE.U32 R6, R73, R68, R12 ;  /* 0x0000004449067225 */ /* 0x000fc800078e000c */
[----:B------:R-:W-:Y:S01]  /*21a0*/  IMAD.IADD R5, R7, 0x1, R65 ;  /* 0x0000000107057824 */ /* 0x000fe200078e0241 */
[----:B--2---:R-:W-:-:S04]  /*21b0*/  LEA R14, P0, R6, R70, 0x1 ;  /* 0x00000046060e7211 */ /* 0x004fc800078008ff */
[----:B------:R-:W-:-:S05]  /*21c0*/  LEA.HI.X R15, R6, R71, R5, 0x1, P0 ;  /* 0x00000047060f7211 */ /* 0x000fca00000f0c05 */
[----:B------:R0:W2:Y:S01]  /*21d0*/  @P1 LDG.E.LTC128B.U16 R5, desc[UR36][R14.64] ;  /* 0x000000240e051981 */ /* 0x0000a2000c1e1520 */
[----:B------:R-:W-:Y:S01]  /*21e0*/  IMAD.WIDE.U32 R6, R73, R68, R10 ;  /* 0x0000004449067225 */ /* 0x000fe200078e000a */
[----:B------:R-:W-:Y:S03]  /*21f0*/  BSSY B1, `(.L_x_34) ;  /* 0x0000013000017945 */ /* 0x000fe60003800000 */
[----:B------:R-:W-:Y:S02]  /*2200*/  IMAD.IADD R7, R65, 0x1, R7 ;  /* 0x0000000141077824 */ /* 0x000fe400078e0207 */
[----:B------:R-:W-:Y:S01]  /*2210*/  IMAD.WIDE.U32 R20, R59, R64, R6 ;  /* 0x000000403b147225 */ /* 0x000fe200078e0006 */
[----:B0-----:R-:W-:-:S03]  /*2220*/  SHF.L.U64.HI R15, R68, 0x3, R69 ;  /* 0x00000003440f7819 */ /* 0x001fc60000010245 */
[----:B------:R-:W-:Y:S01]  /*2230*/  IMAD.IADD R7, R61, 0x1, R21 ;  /* 0x000000013d077824 */ /* 0x000fe200078e0215 */
[----:B------:R-:W-:Y:S01]  /*2240*/  LEA R6, P4, R20, R70, 0x1 ;  /* 0x0000004614067211 */ /* 0x000fe200078808ff */
[----:B------:R-:W-:-:S03]  /*2250*/  IMAD.SHL.U32 R14, R68, 0x8, RZ ;  /* 0x00000008440e7824 */ /* 0x000fc600078e00ff */
[----:B------:R-:W-:Y:S01]  /*2260*/  LEA.HI.X R7, R20, R71, R7, 0x1, P4 ;  /* 0x0000004714077211 */ /* 0x000fe200020f0c07 */
[----:B--2---:R-:W-:-:S05]  /*2270*/  HADD2.F32 R8, -RZ, R5.H0_H0 ;  /* 0x20000005ff087230 */ /* 0x004fca0000004100 */
[----:B------:R-:W-:Y:S01]  /*2280*/  FMUL R9, R8, R57 ;  /* 0x0000003908097220 */ /* 0x000fe20000400000 */
[----:B------:R-:W-:-:S03]  /*2290*/  LEA R8, P0, R60, UR4, 0x1 ;  /* 0x000000043c087c11 */ /* 0x000fc6000f8008ff */
[----:B------:R-:W-:Y:S01]  /*22a0*/  FFMA R24, R24, R56, R9 ;  /* 0x0000003818187223 */ /* 0x000fe20000000009 */
[----:B------:R-:W-:Y:S02]  /*22b0*/  LEA.HI.X R9, R60, UR5, R75, 0x1, P0 ;  /* 0x000000053c097c11 */ /* 0x000fe400080f0c4b */
[----:B------:R-:W-:Y:S02]  /*22c0*/  ISETP.GT.AND P0, PT, R4, 0x1, PT ;  /* 0x000000010400780c */ /* 0x000fe40003f04270 */
[----:B------:R-:W-:Y:S02]  /*22d0*/  F2FP.F16.F32.PACK_AB R24, RZ, R24 ;  /* 0x00000018ff18723e */ /* 0x000fe400000000ff */
[----:B------:R-:W-:-:S03]  /*22e0*/  ISETP.GT.AND P3, PT, R3, RZ, P0 ;  /* 0x000000ff0300720c */ /* 0x000fc60000764270 */
[----:B------:R0:W-:Y:S10]  /*22f0*/  @P1 STG.E.U16 desc[UR36][R8.64], R24 ;  /* 0x0000001808001986 */ /* 0x0001f4000c101524 */
[----:B------:R-:W-:Y:S05]  /*2300*/  @!P3 BRA `(.L_x_35) ;  /* 0x000000000004b947 */ /* 0x000fea0003800000 */
[----:B------:R1:W5:Y:S02]  /*2310*/  LDG.E.LTC128B.U16 R5, desc[UR36][R6.64+0x2] ;  /* 0x0000022406057981 */ /* 0x000364000c1e1520 */
.L_x_35:
[----:B------:R-:W-:Y:S05]  /*2320*/  BSYNC B1 ;  /* 0x0000000000017941 */ /* 0x000fea0003800000 */
.L_x_34:
[----:B-----5:R-:W-:Y:S01]  /*2330*/  HADD2.F32 R12, -RZ, R5.H0_H0 ;  /* 0x20000005ff0c7230 */ /* 0x020fe20000004100 */
[----:B------:R-:W-:Y:S01]  /*2340*/  ISETP.GT.AND P2, PT, R3, 0x8, P2 ;  /* 0x000000080300780c */ /* 0x000fe20001744270 */
[----:B------:R-:W-:Y:S01]  /*2350*/  IMAD.WIDE.U32 R20, R73, R68, R14 ;  /* 0x0000004449147225 */ /* 0x000fe200078e000e */
[----:B0-----:R-:W-:-:S03]  /*2360*/  PRMT R24, R5, 0x7610, R24 ;  /* 0x0000761005187816 */ /* 0x001fc60000000018 */
[----:B------:R-:W-:Y:S01]  /*2370*/  FMUL R12, R12, R57 ;  /* 0x000000390c0c7220 */ /* 0x000fe20000400000 */
[----:B------:R-:W-:Y:S01]  /*2380*/  IMAD.IADD R65, R65, 0x1, R21 ;  /* 0x0000000141417824 */ /* 0x000fe200078e0215 */
[----:B------:R-:W-:Y:S02]  /*2390*/  IADD3 R62, P1, R62, R20, RZ ;  /* 0x000000143e3e7210 */ /* 0x000fe40007f3e0ff */
[----:B------:R-:W-:-:S03]  /*23a0*/  FFMA R12, R25, R56, R12 ;  /* 0x00000038190c7223 */ /* 0x000fc6000000000c */
[----:B------:R-:W-:Y:S01]  /*23b0*/  IMAD.X R13, R65, 0x1, R13, P1 ;  /* 0x00000001410d7824 */ /* 0x000fe200008e060d */
[C---:B------:R-:W-:Y:S02]  /*23c0*/  LEA R14, P1, R62.reuse, R70, 0x1 ;  /* 0x000000463e0e7211 */ /* 0x040fe400078208ff */
[----:B------:R-:W-:Y:S02]  /*23d0*/  F2FP.F16.F32.PACK_AB R12, RZ, R12 ;  /* 0x0000000cff0c723e */ /* 0x000fe400000000ff */
[----:B------:R-:W-:Y:S02]  /*23e0*/  LEA.HI.X R15, R62, R71, R13, 0x1, P1 ;  /* 0x000000473e0f7211 */ /* 0x000fe400008f0c0d */
[----:B------:R-:W-:-:S05]  /*23f0*/  PRMT R21, R12, 0x7610, R21 ;  /* 0x000076100c157816 */ /* 0x000fca0000000015 */
[----:B------:R0:W-:Y:S04]  /*2400*/  @P3 STG.E.U16 desc[UR36][R8.64+0x2], R21 ;  /* 0x0000021508003986 */ /* 0x0001e8000c101524 */
[----:B------:R-:W2:Y:S01]  /*2410*/  @P2 LDG.E.LTC128B.U16 R24, desc[UR36][R14.64] ;  /* 0x000000240e182981 */ /* 0x000ea2000c1e1520 */
[----:B------:R-:W-:Y:S01]  /*2420*/  IADD3 R20, P1, R10, R20, RZ ;  /* 0x000000140a147210 */ /* 0x000fe20007f3e0ff */
[----:B------:R-:W-:Y:S01]  /*2430*/  BSSY B1, `(.L_x_36) ;  /* 0x0000011000017945 */ /* 0x000fe20003800000 */
[C---:B------:R-:W-:Y:S02]  /*2440*/  SHF.L.U64.HI R13, R66.reuse, 0x4, R67 ;  /* 0x00000004420d7819 */ /* 0x040fe40000010243 */
[----:B------:R-:W-:Y:S01]  /*2450*/  ISETP.GT.AND P0, PT, R3, 0x8, P0 ;  /* 0x000000080300780c */ /* 0x000fe20000704270 */
[----:B0-----:R-:W-:Y:S01]  /*2460*/  IMAD.X R21, R11, 0x1, R65, P1 ;  /* 0x000000010b157824 */ /* 0x001fe200008e0641 */
[----:B------:R-:W-:Y:S01]  /*2470*/  LEA R12, P1, R66, R8, 0x4 ;  /* 0x00000008420c7211 */ /* 0x000fe200078220ff */
[----:B------:R-:W-:-:S04]  /*2480*/  IMAD.WIDE.U32 R20, R59, R64, R20 ;  /* 0x000000403b147225 */ /* 0x000fc800078e0014 */
[----:B------:R-:W-:Y:S02]  /*2490*/  IMAD.X R13, R13, 0x1, R9, P1 ;  /* 0x000000010d0d7824 */ /* 0x000fe400008e0609 */
[----:B------:R-:W-:Y:S02]  /*24a0*/  IMAD.IADD R11, R61, 0x1, R21 ;  /* 0x000000013d0b7824 */ /* 0x000fe400078e0215 */
[----:B--2---:R-:W-:-:S05]  /*24b0*/  HADD2.F32 R10, -RZ, R24.H0_H0 ;  /* 0x20000018ff0a7230 */ /* 0x004fca0000004100 */
[----:B------:R-:W-:Y:S01]  /*24c0*/  FMUL R5, R10, R57 ;  /* 0x000000390a057220 */ /* 0x000fe20000400000 */
[----:B------:R-:W-:-:S03]  /*24d0*/  LEA R10, P3, R20, R70, 0x1 ;  /* 0x00000046140a7211 */ /* 0x000fc600078608ff */
[----:B------:R-:W-:Y:S01]  /*24e0*/  FFMA R5, R26, R56, R5 ;  /* 0x000000381a057223 */ /* 0x000fe20000000005 */
[----:B------:R-:W-:-:S04]  /*24f0*/  LEA.HI.X R11, R20, R71, R11, 0x1, P3 ;  /* 0x00000047140b7211 */ /* 0x000fc800018f0c0b */
[----:B------:R-:W-:-:S05]  /*2500*/  F2FP.F16.F32.PACK_AB R5, RZ, R5 ;  /* 0x00000005ff05723e */ /* 0x000fca00000000ff */
[----:B------:R0:W-:Y:S01]  /*2510*/  @P2 STG.E.U16 desc[UR36][R12.64], R5 ;  /* 0x000000050c002986 */ /* 0x0001e2000c101524 */
[----:B------:R-:W-:Y:S05]  /*2520*/  @!P0 BRA `(.L_x_37) ;  /* 0x0000000000048947 */ /* 0x000fea0003800000 */
[----:B------:R2:W5:Y:S02]  /*2530*/  LDG.E.LTC128B.U16 R24, desc[UR36][R10.64+0x2] ;  /* 0x000002240a187981 */ /* 0x000564000c1e1520 */
.L_x_37:
[----:B------:R-:W-:Y:S05]  /*2540*/  BSYNC B1 ;  /* 0x0000000000017941 */ /* 0x000fea0003800000 */
.L_x_36:
[----:B-----5:R-:W-:Y:S01]  /*2550*/  HADD2.F32 R14, -RZ, R24.H0_H0 ;  /* 0x20000018ff0e7230 */ /* 0x020fe20000004100 */
[----:B------:R-:W-:Y:S01]  /*2560*/  ISETP.GT.AND P1, PT, R4, 0x8, PT ;  /* 0x000000080400780c */ /* 0x000fe20003f24270 */
[----:B------:R-:W-:Y:S03]  /*2570*/  BSSY B1, `(.L_x_38) ;  /* 0x0000008000017945 */ /* 0x000fe60003800000 */
[----:B------:R-:W-:Y:S01]  /*2580*/  FMUL R14, R14, R57 ;  /* 0x000000390e0e7220 */ /* 0x000fe20000400000 */
[----:B------:R-:W-:-:S03]  /*2590*/  ISETP.GT.AND P2, PT, R3, RZ, P1 ;  /* 0x000000ff0300720c */ /* 0x000fc60000f44270 */
[----:B------:R-:W-:-:S05]  /*25a0*/  FFMA R14, R27, R56, R14 ;  /* 0x000000381b0e7223 */ /* 0x000fca000000000e */
[----:B------:R-:W-:-:S05]  /*25b0*/  F2FP.F16.F32.PACK_AB R14, RZ, R14 ;  /* 0x0000000eff0e723e */ /* 0x000fca00000000ff */
[----:B------:R3:W-:Y:S01]  /*25c0*/  @P0 STG.E.U16 desc[UR36][R12.64+0x2], R14 ;  /* 0x0000020e0c000986 */ /* 0x0007e2000c101524 */
[----:B------:R-:W-:Y:S05]  /*25d0*/  @!P2 BRA `(.L_x_39) ;  /* 0x000000000004a947 */ /* 0x000fea0003800000 */
[----:B------:R4:W5:Y:S02]  /*25e0*/  LDG.E.LTC128B.U16 R24, desc[UR36][R6.64+0x10] ;  /* 0x0000102406187981 */ /* 0x000964000c1e1520 */
.L_x_39:
[----:B------:R-:W-:Y:S05]  /*25f0*/  BSYNC B1 ;  /* 0x0000000000017941 */ /* 0x000fea0003800000 */
.L_x_38:
[----:B---3-5:R-:W-:Y:S01]  /*2600*/  HADD2.F32 R14, -RZ, R24.H0_H0 ;  /* 0x20000018ff0e7230 */ /* 0x028fe20000004100 */
[----:B------:R-:W-:Y:S01]  /*2610*/  ISETP.GT.AND P0, PT, R4, 0x9, PT ;  /* 0x000000090400780c */ /* 0x000fe20003f04270 */
[----:B------:R-:W-:Y:S03]  /*2620*/  BSSY B1, `(.L_x_40) ;  /* 0x0000008000017945 */ /* 0x000fe60003800000 */
[----:B0-----:R-:W-:Y:S01]  /*2630*/  FMUL R5, R14, R57 ;  /* 0x000000390e057220 */ /* 0x001fe20000400000 */
[----:B------:R-:W-:-:S03]  /*2640*/  ISETP.GT.AND P3, PT, R3, RZ, P0 ;  /* 0x000000ff0300720c */ /* 0x000fc60000764270 */
[----:B------:R-:W-:-:S05]  /*2650*/  FFMA R5, R28, R56, R5 ;  /* 0x000000381c057223 */ /* 0x000fca0000000005 */
[----:B------:R-:W-:-:S05]  /*2660*/  F2FP.F16.F32.PACK_AB R5, RZ, R5 ;  /* 0x00000005ff05723e */ /* 0x000fca00000000ff */
[----:B------:R0:W-:Y:S01]  /*2670*/  @P2 STG.E.U16 desc[UR36][R8.64+0x10], R5 ;  /* 0x0000100508002986 */ /* 0x0001e2000c101524 */
[----:B------:R-:W-:Y:S05]  /*2680*/  @!P3 BRA `(.L_x_41) ;  /* 0x000000000004b947 */ /* 0x000fea0003800000 */
[----:B------:R3:W5:Y:S02]  /*2690*/  LDG.E.LTC128B.U16 R24, desc[UR36][R6.64+0x12] ;  /* 0x0000122406187981 */ /* 0x000764000c1e1520 */
.L_x_41:
[----:B------:R-:W-:Y:S05]  /*26a0*/  BSYNC B1 ;  /* 0x0000000000017941 */ /* 0x000fea0003800000 */
.L_x_40:
[----:B-----5:R-:W-:Y:S01]  /*26b0*/  HADD2.F32 R14, -RZ, R24.H0_H0 ;  /* 0x20000018ff0e7230 */ /* 0x020fe20000004100 */
[----:B------:R-:W-:Y:S01]  /*26c0*/  ISETP.GT.AND P1, PT, R3, 0x8, P1 ;  /* 0x000000080300780c */ /* 0x000fe20000f24270 */
[----:B------:R-:W-:Y:S03]  /*26d0*/  BSSY B1, `(.L_x_42) ;  /* 0x0000007000017945 */ /* 0x000fe60003800000 */
[----:B------:R-:W-:-:S04]  /*26e0*/  FMUL R14, R14, R57 ;  /* 0x000000390e0e7220 */ /* 0x000fc80000400000 */
[----:B------:R-:W-:-:S05]  /*26f0*/  FFMA R14, R29, R56, R14 ;  /* 0x000000381d0e7223 */ /* 0x000fca000000000e */
[----:B------:R-:W-:-:S05]  /*2700*/  F2FP.F16.F32.PACK_AB R14, RZ, R14 ;  /* 0x0000000eff0e723e */ /* 0x000fca00000000ff */
[----:B------:R0:W-:Y:S01]  /*2710*/  @P3 STG.E.U16 desc[UR36][R8.64+0x12], R14 ;  /* 0x0000120e08003986 */ /* 0x0001e2000c101524 */
[----:B------:R-:W-:Y:S05]  /*2720*/  @!P1 BRA `(.L_x_43) ;  /* 0x0000000000049947 */ /* 0x000fea0003800000 */
[----:B------:R0:W5:Y:S02]  /*2730*/  LDG.E.LTC128B.U16 R24, desc[UR36][R10.64+0x10] ;  /* 0x000010240a187981 */ /* 0x000164000c1e1520 */
.L_x_43:
[----:B------:R-:W-:Y:S05]  /*2740*/  BSYNC B1 ;  /* 0x0000000000017941 */ /* 0x000fea0003800000 */
.L_x_42:
[----:B0----5:R-:W-:Y:S01]  /*2750*/  HADD2.F32 R14, -RZ, R24.H0_H0 ;  /* 0x20000018ff0e7230 */ /* 0x021fe20000004100 */
        /* <DEDUP_REMOVED lines=8> */
.L_x_45:
[----:B------:R-:W-:Y:S05]  /*27e0*/  BSYNC B1 ;  /* 0x0000000000017941 */ /* 0x000fea0003800000 */
.L_x_44:
        /* <DEDUP_REMOVED lines=10> */
.L_x_47:
[----:B------:R-:W-:Y:S05]  /*2890*/  BSYNC B1 ;  /* 0x0000000000017941 */ /* 0x000fea0003800000 */
.L_x_46:
[----:B0----5:R-:W-:Y:S01]  /*28a0*/  HADD2.F32 R14, -RZ, R24.H0_H0 ;  /* 0x20000018ff0e7230 */ /* 0x021fe20000004100 */
        /* <DEDUP_REMOVED lines=9> */
.L_x_49:
[----:B------:R-:W-:Y:S05]  /*2940*/  BSYNC B1 ;  /* 0x0000000000017941 */ /* 0x000fea0003800000 */
.L_x_48:
        /* <DEDUP_REMOVED lines=9> */
.L_x_51:
[----:B------:R-:W-:Y:S05]  /*29e0*/  BSYNC B1 ;  /* 0x0000000000017941 */ /* 0x000fea0003800000 */
.L_x_50:
        /* <DEDUP_REMOVED lines=9> */
.L_x_53:
[----:B------:R-:W-:Y:S05]  /*2a80*/  BSYNC B1 ;  /* 0x0000000000017941 */ /* 0x000fea0003800000 */
.L_x_52:
        /* <DEDUP_REMOVED lines=10> */
.L_x_55:
[----:B------:R-:W-:Y:S05]  /*2b30*/  BSYNC B1 ;  /* 0x0000000000017941 */ /* 0x000fea0003800000 */
.L_x_54:
        /* <DEDUP_REMOVED lines=10> */
.L_x_57:
[----:B------:R-:W-:Y:S05]  /*2be0*/  BSYNC B1 ;  /* 0x0000000000017941 */ /* 0x000fea0003800000 */
.L_x_56:
        /* <DEDUP_REMOVED lines=9> */
.L_x_59:
[----:B------:R-:W-:Y:S05]  /*2c80*/  BSYNC B1 ;  /* 0x0000000000017941 */ /* 0x000fea0003800000 */
.L_x_58:
        /* <DEDUP_REMOVED lines=9> */
.L_x_61:
[----:B------:R-:W-:Y:S05]  /*2d20*/  BSYNC B1 ;  /* 0x0000000000017941 */ /* 0x000fea0003800000 */
.L_x_60:
        /* <DEDUP_REMOVED lines=10> */
.L_x_63:
[----:B------:R-:W-:Y:S05]  /*2dd0*/  BSYNC B1 ;  /* 0x0000000000017941 */ /* 0x000fea0003800000 */
.L_x_62:
        /* <DEDUP_REMOVED lines=10> */
.L_x_65:
[----:B------:R-:W-:Y:S05]  /*2e80*/  BSYNC B1 ;  /* 0x0000000000017941 */ /* 0x000fea0003800000 */
.L_x_64:
        /* <DEDUP_REMOVED lines=9> */
.L_x_67:
[----:B------:R-:W-:Y:S05]  /*2f20*/  BSYNC B1 ;  /* 0x0000000000017941 */ /* 0x000fea0003800000 */
.L_x_66:
        /* <DEDUP_REMOVED lines=9> */
.L_x_69:
[----:B------:R-:W-:Y:S05]  /*2fc0*/  BSYNC B1 ;  /* 0x0000000000017941 */ /* 0x000fea0003800000 */
.L_x_68:
        /* <DEDUP_REMOVED lines=10> */
.L_x_71:
[----:B------:R-:W-:Y:S05]  /*3070*/  BSYNC B1 ;  /* 0x0000000000017941 */ /* 0x000fea0003800000 */
.L_x_70:
        /* <DEDUP_REMOVED lines=10> */
.L_x_73:
[----:B------:R-:W-:Y:S05]  /*3120*/  BSYNC B1 ;  /* 0x0000000000017941 */ /* 0x000fea0003800000 */
.L_x_72:
        /* <DEDUP_REMOVED lines=9> */
.L_x_75:
[----:B------:R-:W-:Y:S05]  /*31c0*/  BSYNC B1 ;  /* 0x0000000000017941 */ /* 0x000fea0003800000 */
.L_x_74:
        /* <DEDUP_REMOVED lines=9> */
.L_x_77:
[----:B------:R-:W-:Y:S05]  /*3260*/  BSYNC B1 ;  /* 0x0000000000017941 */ /* 0x000fea0003800000 */
.L_x_76:
        /* <DEDUP_REMOVED lines=10> */
.L_x_79:
[----:B------:R-:W-:Y:S05]  /*3310*/  BSYNC B1 ;  /* 0x0000000000017941 */ /* 0x000fea0003800000 */
.L_x_78:
        /* <DEDUP_REMOVED lines=10> */
.L_x_81:
[----:B------:R-:W-:Y:S05]  /*33c0*/  BSYNC B1 ;  /* 0x0000000000017941 */ /* 0x000fea0003800000 */
.L_x_80:
        /* <DEDUP_REMOVED lines=9> */
.L_x_83:
[----:B------:R-:W-:Y:S05]  /*3460*/  BSYNC B1 ;  /* 0x0000000000017941 */ /* 0x000fea0003800000 */
.L_x_82:
        /* <DEDUP_REMOVED lines=9> */
.L_x_85:
[----:B------:R-:W-:Y:S05]  /*3500*/  BSYNC B1 ;  /* 0x0000000000017941 */ /* 0x000fea0003800000 */
.L_x_84:
        /* <DEDUP_REMOVED lines=10> */
.L_x_87:
[----:B------:R-:W-:Y:S05]  /*35b0*/  BSYNC B1 ;  /* 0x0000000000017941 */ /* 0x000fea0003800000 */
.L_x_86:
[----:B0----5:R-:W-:Y:S01]  /*35c0*/  HADD2.F32 R14, -RZ, R24.H0_H0 ;  /* 0x20000018ff0e7230 */ /* 0x021fe20000004100 */
[----:B------:R-:W-:Y:S01]  /*35d0*/  ISETP.GT.AND P0, PT, R4, 0x39, PT ;  /* 0x000000390400780c */ /* 0x000fe20003f04270 */
[----:B------:R-:W-:Y:S01]  /*35e0*/  @P2 IMAD.MOV.U32 R4, RZ, RZ, R8 ;  /* 0x000000ffff042224 */ /* 0x000fe200078e0008 */
[----:B------:R-:W-:Y:S02]  /*35f0*/  BSSY B1, `(.L_x_88) ;  /* 0x000000a000017945 */ /* 0x000fe40003800000 */
[----:B------:R-:W-:Y:S01]  /*3600*/  FMUL R5, R14, R57 ;  /* 0x000000390e057220 */ /* 0x000fe20000400000 */
[----:B------:R-:W-:-:S03]  /*3610*/  ISETP.GT.AND P3, PT, R3, RZ, P0 ;  /* 0x000000ff0300720c */ /* 0x000fc60000764270 */
[----:B------:R-:W-:-:S05]  /*3620*/  FFMA R5, R52, R56, R5 ;  /* 0x0000003834057223 */ /* 0x000fca0000000005 */
[----:B------:R-:W-:-:S04]  /*3630*/  F2FP.F16.F32.PACK_AB R5, RZ, R5 ;  /* 0x00000005ff05723e */ /* 0x000fc800000000ff */
[----:B------:R-:W-:Y:S01]  /*3640*/  PRMT R14, R5, 0x7610, R14 ;  /* 0x00007610050e7816 */ /* 0x000fe2000000000e */
[----:B------:R-:W-:-:S05]  /*3650*/  @P2 IMAD.MOV.U32 R5, RZ, RZ, R9 ;  /* 0x000000ffff052224 */ /* 0x000fca00078e0009 */
[----:B------:R0:W-:Y:S01]  /*3660*/  @P2 STG.E.U16 desc[UR36][R4.64+0x70], R14 ;  /* 0x0000700e04002986 */ /* 0x0001e2000c101524 */
[----:B------:R-:W-:Y:S05]  /*3670*/  @!P3 BRA `(.L_x_89) ;  /* 0x000000000004b947 */ /* 0x000fea0003800000 */
[----:B------:R0:W5:Y:S02]  /*3680*/  LDG.E.LTC128B.U16 R24, desc[UR36][R6.64+0x72] ;  /* 0x0000722406187981 */ /* 0x000164000c1e1520 */
.L_x_89:
[----:B------:R-:W-:Y:S05]  /*3690*/  BSYNC B1 ;  /* 0x0000000000017941 */ /* 0x000fea0003800000 */
.L_x_88:
        /* <DEDUP_REMOVED lines=9> */
.L_x_91:
[----:B------:R-:W-:Y:S05]  /*3730*/  BSYNC B1 ;  /* 0x0000000000017941 */ /* 0x000fea0003800000 */
.L_x_90:
[----:B0----5:R-:W-:Y:S01]  /*3740*/  HADD2.F32 R4, -RZ, R24.H0_H0 ;  /* 0x20000018ff047230 */ /* 0x021fe20000004100 */
[----:B------:R-:W-:Y:S01]  /*3750*/  ISETP.GT.AND P0, PT, R3, 0x8, P0 ;  /* 0x000000080300780c */ /* 0x000fe20000704270 */
[----:B------:R-:W-:Y:S03]  /*3760*/  BSSY B1, `(.L_x_92) ;  /* 0x000000a000017945 */ /* 0x000fe60003800000 */
[----:B------:R-:W-:Y:S01]  /*3770*/  FMUL R5, R4, R57 ;  /* 0x0000003904057220 */ /* 0x000fe20000400000 */
[----:B------:R-:W-:-:S03]  /*3780*/  @P1 IMAD.MOV.U32 R4, RZ, RZ, R12 ;  /* 0x000000ffff041224 */ /* 0x000fc600078e000c */
[----:B------:R-:W-:-:S05]  /*3790*/  FFMA R5, R54, R56, R5 ;  /* 0x0000003836057223 */ /* 0x000fca0000000005 */
[----:B------:R-:W-:-:S04]  /*37a0*/  F2FP.F16.F32.PACK_AB R5, RZ, R5 ;  /* 0x00000005ff05723e */ /* 0x000fc800000000ff */
[----:B-1-34-:R-:W-:Y:S01]  /*37b0*/  PRMT R6, R5, 0x7610, R6 ;  /* 0x0000761005067816 */ /* 0x01afe20000000006 */
[----:B------:R-:W-:-:S05]  /*37c0*/  @P1 IMAD.MOV.U32 R5, RZ, RZ, R13 ;  /* 0x000000ffff051224 */ /* 0x000fca00078e000d */
[----:B------:R0:W-:Y:S01]  /*37d0*/  @P1 STG.E.U16 desc[UR36][R4.64+0x70], R6 ;  /* 0x0000700604001986 */ /* 0x0001e2000c101524 */
[----:B------:R-:W-:Y:S05]  /*37e0*/  @!P0 BRA `(.L_x_93) ;  /* 0x0000000000048947 */ /* 0x000fea0003800000 */
[----:B------:R1:W5:Y:S02]  /*37f0*/  LDG.E.LTC128B.U16 R24, desc[UR36][R10.64+0x72] ;  /* 0x000072240a187981 */ /* 0x000364000c1e1520 */
.L_x_93:
[----:B------:R-:W-:Y:S05]  /*3800*/  BSYNC B1 ;  /* 0x0000000000017941 */ /* 0x000fea0003800000 */
.L_x_92:
[----:B------:R-:W-:Y:S05]  /*3810*/  @!P0 BRA `(.L_x_94) ;  /* 0x0000000800a88947 */ /* 0x000fea0003800000 */
[----:B-----5:R-:W-:-:S05]  /*3820*/  HADD2.F32 R24, -RZ, R24.H0_H0 ;  /* 0x20000018ff187230 */ /* 0x020fca0000004100 */
[----:B------:R-:W-:-:S04]  /*3830*/  FMUL R24, R24, R57 ;  /* 0x0000003918187220 */ /* 0x000fc80000400000 */
[----:B------:R-:W-:-:S05]  /*3840*/  FFMA R24, R55, R56, R24 ;  /* 0x0000003837187223 */ /* 0x000fca0000000018 */
[----:B------:R-:W-:-:S05]  /*3850*/  F2FP.F16.F32.PACK_AB R24, RZ, R24 ;  /* 0x00000018ff18723e */ /* 0x000fca00000000ff */
[----:B------:R3:W-:Y:S01]  /*3860*/  STG.E.U16 desc[UR36][R12.64+0x72], R24 ;  /* 0x000072180c007986 */ /* 0x0007e2000c101524 */
[----:B------:R-:W-:Y:S05]  /*3870*/  BRA `(.L_x_94) ;  /* 0x0000000800907947 */ /* 0x000fea0003800000 */
.L_x_33:
[----:B------:R-:W-:Y:S01]  /*3880*/  ISETP.GT.AND P0, PT, R4, 0x1, PT ;  /* 0x000000010400780c */ /* 0x000fe20003f04270 */
[----:B------:R-:W-:Y:S01]  /*3890*/  ULDC.64 UR4, c[0x0][0x5c0] ;  /* 0x0001700000047ab9 */ /* 0x000fe20000000a00 */
[-C--:B------:R-:W-:Y:S01]  /*38a0*/  FMUL R24, R24, R56.reuse ;  /* 0x0000003818187220 */ /* 0x080fe20000400000 */
[-C--:B------:R-:W-:Y:S01]  /*38b0*/  FMUL R25, R25, R56.reuse ;  /* 0x0000003819197220 */ /* 0x080fe20000400000 */
[----:B------:R-:W-:Y:S01]  /*38c0*/  ISETP.GT.AND P3, PT, R3, RZ, P0 ;  /* 0x000000ff0300720c */ /* 0x000fe20000764270 */
[-C--:B------:R-:W-:Y:S01]  /*38d0*/  FMUL R26, R26, R56.reuse ;  /* 0x000000381a1a7220 */ /* 0x080fe20000400000 */
[----:B------:R-:W-:Y:S01]  /*38e0*/  LEA R6, P4, R60, UR4, 0x1 ;  /* 0x000000043c067c11 */ /* 0x000fe2000f8808ff */
[----:B------:R-:W-:Y:S01]  /*38f0*/  FMUL R27, R27, R56 ;  /* 0x000000381b1b7220 */ /* 0x000fe20000400000 */
[----:B------:R-:W-:Y:S01]  /*3900*/  F2FP.F16.F32.PACK_AB R24, RZ, R24 ;  /* 0x00000018ff18723e */ /* 0x000fe200000000ff */
[-C--:B------:R-:W-:Y:S01]  /*3910*/  FMUL R28, R28, R56.reuse ;  /* 0x000000381c1c7220 */ /* 0x080fe20000400000 */
[----:B------:R-:W-:Y:S01]  /*3920*/  LEA.HI.X R7, R60, UR5, R75, 0x1, P4 ;  /* 0x000000053c077c11 */ /* 0x000fe2000a0f0c4b */
[-C--:B------:R-:W-:Y:S01]  /*3930*/  FMUL R29, R29, R56.reuse ;  /* 0x000000381d1d7220 */ /* 0x080fe20000400000 */
[----:B------:R-:W-:Y:S01]  /*3940*/  F2FP.F16.F32.PACK_AB R25, RZ, R25 ;  /* 0x00000019ff19723e */ /* 0x000fe200000000ff */
[-C--:B------:R-:W-:Y:S01]  /*3950*/  FMUL R30, R30, R56.reuse ;  /* 0x000000381e1e7220 */ /* 0x080fe20000400000 */
[----:B------:R-:W-:Y:S01]  /*3960*/  SHF.L.U64.HI R67, R66, 0x4, R67 ;  /* 0x0000000442437819 */ /* 0x000fe20000010243 */
[----:B------:R-:W-:Y:S01]  /*3970*/  @P1 STG.E.U16 desc[UR36][R6.64], R24 ;  /* 0x0000001806001986 */ /* 0x000fe2000c101524 */
[----:B------:R-:W-:Y:S01]  /*3980*/  ISETP.GT.AND P1, PT, R4, 0x8, PT ;  /* 0x000000080400780c */ /* 0x000fe20003f24270 */
[----:B------:R-:W-:Y:S01]  /*3990*/  FMUL R31, R31, R56 ;  /* 0x000000381f1f7220 */ /* 0x000fe20000400000 */
[C---:B------:R-:W-:Y:S01]  /*39a0*/  ISETP.GT.AND P4, PT, R3.reuse, 0x8, P0 ;  /* 0x000000080300780c */ /* 0x040fe20000784270 */
[----:B------:R-:W-:Y:S01]  /*39b0*/  @P3 STG.E.U16 desc[UR36][R6.64+0x2], R25 ;  /* 0x0000021906003986 */ /* 0x000fe2000c101524 */
[----:B------:R-:W-:Y:S01]  /*39c0*/  LEA R8, P3, R66, R6, 0x4 ;  /* 0x0000000642087211 */ /* 0x000fe200078620ff */
[-C--:B------:R-:W-:Y:S01]  /*39d0*/  FMUL R32, R32, R56.reuse ;  /* 0x0000003820207220 */ /* 0x080fe20000400000 */
[----:B------:R-:W-:Y:S01]  /*39e0*/  ISETP.GT.AND P2, PT, R3, 0x8, P2 ;  /* 0x000000080300780c */ /* 0x000fe20001744270 */
[-C--:B------:R-:W-:Y:S01]  /*39f0*/  FMUL R33, R33, R56.reuse ;  /* 0x0000003821217220 */ /* 0x080fe20000400000 */
[----:B------:R-:W-:Y:S01]  /*3a00*/  ISETP.GT.AND P0, PT, R4, 0x9, PT ;  /* 0x000000090400780c */ /* 0x000fe20003f04270 */
[----:B------:R-:W-:Y:S01]  /*3a10*/  IMAD.X R9, R67, 0x1, R7, P3 ;  /* 0x0000000143097824 */ /* 0x000fe200018e0607 */
[C---:B------:R-:W-:Y:S01]  /*3a20*/  ISETP.GT.AND P5, PT, R3.reuse, RZ, P1 ;  /* 0x000000ff0300720c */ /* 0x040fe20000fa4270 */
[-C--:B------:R-:W-:Y:S01]  /*3a30*/  FMUL R34, R34, R56.reuse ;  /* 0x0000003822227220 */ /* 0x080fe20000400000 */
[----:B------:R-:W-:Y:S01]  /*3a40*/  ISETP.GT.AND P3, PT, R3, RZ, P0 ;  /* 0x000000ff0300720c */ /* 0x000fe20000764270 */
[----:B------:R-:W-:Y:S01]  /*3a50*/  FMUL R35, R35, R56 ;  /* 0x0000003823237220 */ /* 0x000fe20000400000 */
[----:B------:R-:W-:Y:S01]  /*3a60*/  F2FP.F16.F32.PACK_AB R26, RZ, R26 ;  /* 0x0000001aff1a723e */ /* 0x000fe200000000ff */
[-C--:B------:R-:W-:Y:S01]  /*3a70*/  FMUL R36, R36, R56.reuse ;  /* 0x0000003824247220 */ /* 0x080fe20000400000 */
[----:B------:R-:W-:Y:S01]  /*3a80*/  F2FP.F16.F32.PACK_AB R27, RZ, R27 ;  /* 0x0000001bff1b723e */ /* 0x000fe200000000ff */
[----:B------:R-:W-:Y:S01]  /*3a90*/  FMUL R37, R37, R56 ;  /* 0x0000003825257220 */ /* 0x000fe20000400000 */
[----:B------:R-:W-:Y:S01]  /*3aa0*/  F2FP.F16.F32.PACK_AB R28, RZ, R28 ;  /* 0x0000001cff1c723e */ /* 0x000fe200000000ff */
[----:B------:R-:W-:Y:S01]  /*3ab0*/  @P2 STG.E.U16 desc[UR36][R8.64], R26 ;  /* 0x0000001a08002986 */ /* 0x000fe2000c101524 */
[----:B------:R-:W-:Y:S01]  /*3ac0*/  F2FP.F16.F32.PACK_AB R29, RZ, R29 ;  /* 0x0000001dff1d723e */ /* 0x000fe200000000ff */
[-C--:B------:R-:W-:Y:S01]  /*3ad0*/  FMUL R38, R38, R56.reuse ;  /* 0x0000003826267220 */ /* 0x080fe20000400000 */
[----:B------:R-:W-:Y:S01]  /*3ae0*/  ISETP.GT.AND P2, PT, R3, 0x8, P1 ;  /* 0x000000080300780c */ /* 0x000fe20000f44270 */
[----:B------:R-:W-:Y:S01]  /*3af0*/  @P4 STG.E.U16 desc[UR36][R8.64+0x2], R27 ;  /* 0x0000021b08004986 */ /* 0x000fe2000c101524 */
[----:B------:R-:W-:Y:S01]  /*3b00*/  ISETP.GT.AND P1, PT, R4, 0x10, PT ;  /* 0x000000100400780c */ /* 0x000fe20003f24270 */
[----:B------:R-:W-:Y:S01]  /*3b10*/  FMUL R39, R39, R56 ;  /* 0x0000003827277220 */ /* 0x000fe20000400000 */
[----:B------:R-:W-:Y:S01]  /*3b20*/  F2FP.F16.F32.PACK_AB R30, RZ, R30 ;  /* 0x0000001eff1e723e */ /* 0x000fe200000000ff */
[----:B------:R-:W-:Y:S01]  /*3b30*/  @P5 STG.E.U16 desc[UR36][R6.64+0x10], R28 ;  /* 0x0000101c06005986 */ /* 0x000fe2000c101524 */
[C---:B------:R-:W-:Y:S01]  /*3b40*/  ISETP.GT.AND P4, PT, R3.reuse, RZ, P1 ;  /* 0x000000ff0300720c */ /* 0x040fe20000f84270 */
[-C--:B------:R-:W-:Y:S01]  /*3b50*/  FMUL R40, R40, R56.reuse ;  /* 0x0000003828287220 */ /* 0x080fe20000400000 */
[----:B------:R-:W-:Y:S01]  /*3b60*/  F2FP.F16.F32.PACK_AB R31, RZ, R31 ;  /* 0x0000001fff1f723e */ /* 0x000fe200000000ff */
[----:B------:R-:W-:Y:S01]  /*3b70*/  @P3 STG.E.U16 desc[UR36][R6.64+0x12], R29 ;  /* 0x0000121d06003986 */ /* 0x000fe2000c101524 */
[----:B------:R-:W-:Y:S01]  /*3b80*/  ISETP.GT.AND P3, PT, R3, 0x8, P0 ;  /* 0x000000080300780c */ /* 0x000fe20000764270 */
[----:B------:R-:W-:Y:S01]  /*3b90*/  FMUL R41, R41, R56 ;  /* 0x0000003829297220 */ /* 0x000fe20000400000 */
[----:B------:R-:W-:Y:S01]  /*3ba0*/  ISETP.GT.AND P0, PT, R4, 0x11, PT ;  /* 0x000000110400780c */ /* 0x000fe20003f04270 */
[----:B------:R-:W-:Y:S01]  /*3bb0*/  @P2 STG.E.U16 desc[UR36][R8.64+0x10], R30 ;  /* 0x0000101e08002986 */ /* 0x000fe2000c101524 */
[----:B------:R-:W-:Y:S01]  /*3bc0*/  F2FP.F16.F32.PACK_AB R32, RZ, R32 ;  /* 0x00000020ff20723e */ /* 0x000fe200000000ff */
[-C--:B------:R-:W-:Y:S01]  /*3bd0*/  FMUL R42, R42, R56.reuse ;  /* 0x000000382a2a7220 */ /* 0x080fe20000400000 */
[----:B------:R-:W-:Y:S01]  /*3be0*/  ISETP.GT.AND P5, PT, R3, RZ, P0 ;  /* 0x000000ff0300720c */ /* 0x000fe200007a4270 */
[-C--:B------:R-:W-:Y:S01]  /*3bf0*/  FMUL R43, R43, R56.reuse ;  /* 0x000000382b2b7220 */ /* 0x080fe20000400000 */
[----:B------:R-:W-:Y:S01]  /*3c00*/  ISETP.GT.AND P2, PT, R3, 0x8, P1 ;  /* 0x000000080300780c */ /* 0x000fe20000f44270 */
[-C--:B------:R-:W-:Y:S01]  /*3c10*/  FMUL R44, R44, R56.reuse ;  /* 0x000000382c2c7220 */ /* 0x080fe20000400000 */
[----:B------:R-:W-:Y:S01]  /*3c20*/  ISETP.GT.AND P1, PT, R4, 0x18, PT ;  /* 0x000000180400780c */ /* 0x000fe20003f24270 */
[-C--:B------:R-:W-:Y:S01]  /*3c30*/  FMUL R45, R45, R56.reuse ;  /* 0x000000382d2d7220 */ /* 0x080fe20000400000 */
[----:B------:R-:W-:Y:S01]  /*3c40*/  F2FP.F16.F32.PACK_AB R33, RZ, R33 ;  /* 0x00000021ff21723e */ /* 0x000fe200000000ff */
[----:B------:R-:W-:Y:S01]  /*3c50*/  @P3 STG.E.U16 desc[UR36][R8.64+0x12], R31 ;  /* 0x0000121f08003986 */ /* 0x000fe2000c101524 */
[C---:B------:R-:W-:Y:S01]  /*3c60*/  ISETP.GT.AND P3, PT, R3.reuse, 0x8, P0 ;  /* 0x000000080300780c */ /* 0x040fe20000764270 */
[-C--:B------:R-:W-:Y:S01]  /*3c70*/  FMUL R46, R46, R56.reuse ;  /* 0x000000382e2e7220 */ /* 0x080fe20000400000 */
[----:B------:R-:W-:Y:S01]  /*3c80*/  ISETP.GT.AND P0, PT, R4, 0x19, PT ;  /* 0x000000190400780c */ /* 0x000fe20003f04270 */
[----:B------:R-:W-:Y:S01]  /*3c90*/  @P4 STG.E.U16 desc[UR36][R6.64+0x20], R32 ;  /* 0x0000202006004986 */ /* 0x000fe2000c101524 */
[----:B------:R-:W-:Y:S01]  /*3ca0*/  ISETP.GT.AND P4, PT, R3, RZ, P1 ;  /* 0x000000ff0300720c */ /* 0x000fe20000f84270 */
[----:B------:R-:W-:Y:S01]  /*3cb0*/  FMUL R47, R47, R56 ;  /* 0x000000382f2f7220 */ /* 0x000fe20000400000 */
[----:B------:R-:W-:Y:S01]  /*3cc0*/  F2FP.F16.F32.PACK_AB R34, RZ, R34 ;  /* 0x00000022ff22723e */ /* 0x000fe200000000ff */
[----:B------:R-:W-:Y:S01]  /*3cd0*/  @P5 STG.E.U16 desc[UR36][R6.64+0x22], R33 ;  /* 0x0000222106005986 */ /* 0x000fe2000c101524 */
[----:B------:R-:W-:Y:S01]  /*3ce0*/  ISETP.GT.AND P5, PT, R3, RZ, P0 ;  /* 0x000000ff0300720c */ /* 0x000fe200007a4270 */
[----:B------:R-:W-:Y:S01]  /*3cf0*/  FMUL R48, R48, R56 ;  /* 0x0000003830307220 */ /* 0x000fe20000400000 */
[----:B------:R-:W-:Y:S01]  /*3d00*/  F2FP.F16.F32.PACK_AB R35, RZ, R35 ;  /* 0x00000023ff23723e */ /* 0x000fe200000000ff */
[----:B------:R-:W-:Y:S01]  /*3d10*/  @P2 STG.E.U16 desc[UR36][R8.64+0x20], R34 ;  /* 0x0000202208002986 */ /* 0x000fe2000c101524 */
[----:B------:R-:W-:Y:S01]  /*3d20*/  F2FP.F16.F32.PACK_AB R36, RZ, R36 ;  /* 0x00000024ff24723e */ /* 0x000fe200000000ff */
[-C--:B------:R-:W-:Y:S01]  /*3d30*/  FMUL R49, R49, R56.reuse ;  /* 0x0000003831317220 */ /* 0x080fe20000400000 */
[C---:B------:R-:W-:Y:S01]  /*3d40*/  ISETP.GT.AND P2, PT, R3.reuse, 0x8, P1 ;  /* 0x000000080300780c */ /* 0x040fe20000f44270 */
[----:B------:R-:W-:Y:S01]  /*3d50*/  @P3 STG.E.U16 desc[UR36][R8.64+0x22], R35 ;  /* 0x0000222308003986 */ /* 0x000fe2000c101524 */
[----:B------:R-:W-:Y:S01]  /*3d60*/  ISETP.GT.AND P1, PT, R4, 0x20, PT ;  /* 0x000000200400780c */ /* 0x000fe20003f24270 */
[-C--:B------:R-:W-:Y:S01]  /*3d70*/  FMUL R50, R50, R56.reuse ;  /* 0x0000003832327220 */ /* 0x080fe20000400000 */
[----:B------:R-:W-:Y:S01]  /*3d80*/  F2FP.F16.F32.PACK_AB R37, RZ, R37 ;  /* 0x00000025ff25723e */ /* 0x000fe200000000ff */
[----:B------:R-:W-:Y:S01]  /*3d90*/  @P4 STG.E.U16 desc[UR36][R6.64+0x30], R36 ;  /* 0x0000302406004986 */ /* 0x000fe2000c101524 */
[----:B------:R-:W-:Y:S01]  /*3da0*/  ISETP.GT.AND P3, PT, R3, 0x8, P0 ;  /* 0x000000080300780c */ /* 0x000fe20000764270 */
[-C--:B------:R-:W-:Y:S01]  /*3db0*/  FMUL R51, R51, R56.reuse ;  /* 0x0000003833337220 */ /* 0x080fe20000400000 */
[----:B------:R-:W-:Y:S01]  /*3dc0*/  ISETP.GT.AND P0, PT, R4, 0x21, PT ;  /* 0x000000210400780c */ /* 0x000fe20003f04270 */
[----:B------:R-:W-:Y:S01]  /*3dd0*/  @P5 STG.E.U16 desc[UR36][R6.64+0x32], R37 ;  /* 0x0000322506005986 */ /* 0x000fe2000c101524 */
        /* <DEDUP_REMOVED lines=10> */
[----:B------:R-:W-:-:S02]  /*3e80*/  F2FP.F16.F32.PACK_AB R41, RZ, R41 ;  /* 0x00000029ff29723e */ /* 0x000fc400000000ff */
[C---:B------:R-:W-:Y:S01]  /*3e90*/  ISETP.GT.AND P1, PT, R3.reuse, 0x8, P1 ;  /* 0x000000080300780c */ /* 0x040fe20000f24270 */
[----:B------:R-:W-:Y:S01]  /*3ea0*/  @P3 STG.E.U16 desc[UR36][R8.64+0x32], R39 ;  /* 0x0000322708003986 */ /* 0x000fe2000c101524 */
[C---:B------:R-:W-:Y:S02]  /*3eb0*/  ISETP.GT.AND P2, PT, R3.reuse, 0x8, P0 ;  /* 0x000000080300780c */ /* 0x040fe40000744270 */
[C---:B------:R-:W-:Y:S01]  /*3ec0*/  ISETP.GT.AND P0, PT, R4.reuse, 0x29, PT ;  /* 0x000000290400780c */ /* 0x040fe20003f04270 */
[----:B------:R-:W-:Y:S01]  /*3ed0*/  @P4 STG.E.U16 desc[UR36][R6.64+0x40], R40 ;  /* 0x0000402806004986 */ /* 0x000fe2000c101524 */
[----:B------:R-:W-:Y:S02]  /*3ee0*/  ISETP.GT.AND P4, PT, R4, 0x28, PT ;  /* 0x000000280400780c */ /* 0x000fe40003f84270 */
[----:B------:R-:W-:Y:S01]  /*3ef0*/  F2FP.F16.F32.PACK_AB R42, RZ, R42 ;  /* 0x0000002aff2a723e */ /* 0x000fe200000000ff */
[----:B------:R-:W-:Y:S01]  /*3f00*/  @P5 STG.E.U16 desc[UR36][R6.64+0x42], R41 ;  /* 0x0000422906005986 */ /* 0x000fe2000c101524 */
[----:B------:R-:W-:-:S02]  /*3f10*/  ISETP.GT.AND P5, PT, R3, RZ, P4 ;  /* 0x000000ff0300720c */ /* 0x000fc400027a4270 */
[C---:B------:R-:W-:Y:S01]  /*3f20*/  ISETP.GT.AND P3, PT, R3.reuse, RZ, P0 ;  /* 0x000000ff0300720c */ /* 0x040fe20000764270 */
[----:B------:R-:W-:Y:S01]  /*3f30*/  @P1 STG.E.U16 desc[UR36][R8.64+0x40], R42 ;  /* 0x0000402a08001986 */ /* 0x000fe2000c101524 */
[----:B------:R-:W-:Y:S02]  /*3f40*/  F2FP.F16.F32.PACK_AB R43, RZ, R43 ;  /* 0x0000002bff2b723e */ /* 0x000fe400000000ff */
[----:B------:R-:W-:Y:S02]  /*3f50*/  F2FP.F16.F32.PACK_AB R44, RZ, R44 ;  /* 0x0000002cff2c723e */ /* 0x000fe400000000ff */
[C---:B------:R-:W-:Y:S01]  /*3f60*/  ISETP.GT.AND P4, PT, R3.reuse, 0x8, P4 ;  /* 0x000000080300780c */ /* 0x040fe20002784270 */
[----:B------:R-:W-:Y:S01]  /*3f70*/  @P2 STG.E.U16 desc[UR36][R8.64+0x42], R43 ;  /* 0x0000422b08002986 */ /* 0x000fe2000c101524 */
[----:B------:R-:W-:Y:S02]  /*3f80*/  F2FP.F16.F32.PACK_AB R45, RZ, R45 ;  /* 0x0000002dff2d723e */ /* 0x000fe400000000ff */
[----:B------:R-:W-:Y:S01]  /*3f90*/  ISETP.GT.AND P2, PT, R4, 0x31, PT ;  /* 0x000000310400780c */ /* 0x000fe20003f44270 */
[----:B------:R-:W-:Y:S01]  /*3fa0*/  @P5 STG.E.U16 desc[UR36][R6.64+0x50], R44 ;  /* 0x0000502c06005986 */ /* 0x000fe2000c101524 */
[----:B------:R-:W-:-:S02]  /*3fb0*/  ISETP.GT.AND P5, PT, R3, 0x8, P0 ;  /* 0x000000080300780c */ /* 0x000fc400007a4270 */
[C---:B------:R-:W-:Y:S01]  /*3fc0*/  ISETP.GT.AND P1, PT, R4.reuse, 0x38, PT ;  /* 0x000000380400780c */ /* 0x040fe20003f24270 */
[----:B------:R-:W-:Y:S01]  /*3fd0*/  @P3 STG.E.U16 desc[UR36][R6.64+0x52], R45 ;  /* 0x0000522d06003986 */ /* 0x000fe2000c101524 */
[C---:B------:R-:W-:Y:S02]  /*3fe0*/  ISETP.GT.AND P3, PT, R4.reuse, 0x30, PT ;  /* 0x000000300400780c */ /* 0x040fe40003f64270 */
[----:B------:R-:W-:Y:S01]  /*3ff0*/  ISETP.GT.AND P0, PT, R4, 0x39, PT ;  /* 0x000000390400780c */ /* 0x000fe20003f04270 */
[----:B------:R-:W-:Y:S01]  /*4000*/  @P4 IMAD.MOV.U32 R4, RZ, RZ, R8 ;  /* 0x000000ffff044224 */ /* 0x000fe200078e0008 */
[----:B------:R-:W-:Y:S01]  /*4010*/  F2FP.F16.F32.PACK_AB R46, RZ, R46 ;  /* 0x0000002eff2e723e */ /* 0x000fe200000000ff */
[----:B------:R-:W-:Y:S01]  /*4020*/  @P4 IMAD.MOV.U32 R5, RZ, RZ, R9 ;  /* 0x000000ffff054224 */ /* 0x000fe200078e0009 */
[----:B------:R-:W-:Y:S02]  /*4030*/  F2FP.F16.F32.PACK_AB R47, RZ, R47 ;  /* 0x0000002fff2f723e */ /* 0x000fe400000000ff */
[----:B------:R-:W-:-:S02]  /*4040*/  F2FP.F16.F32.PACK_AB R48, RZ, R48 ;  /* 0x00000030ff30723e */ /* 0x000fc400000000ff */
[----:B------:R0:W-:Y:S01]  /*4050*/  @P4 STG.E.U16 desc[UR36][R4.64+0x50], R46 ;  /* 0x0000502e04004986 */ /* 0x0001e2000c101524 */
[C---:B------:R-:W-:Y:S02]  /*4060*/  ISETP.GT.AND P4, PT, R3.reuse, RZ, P2 ;  /* 0x000000ff0300720c */ /* 0x040fe40001784270 */
[----:B------:R-:W-:Y:S02]  /*4070*/  F2FP.F16.F32.PACK_AB R49, RZ, R49 ;  /* 0x00000031ff31723e */ /* 0x000fe400000000ff */
[----:B------:R-:W-:Y:S02]  /*4080*/  ISETP.GT.AND P2, PT, R3, 0x8, P2 ;  /* 0x000000080300780c */ /* 0x000fe40001744270 */
[----:B------:R-:W-:Y:S02]  /*4090*/  F2FP.F16.F32.PACK_AB R50, RZ, R50 ;  /* 0x00000032ff32723e */ /* 0x000fe400000000ff */
[----:B------:R-:W-:Y:S02]  /*40a0*/  F2FP.F16.F32.PACK_AB R51, RZ, R51 ;  /* 0x00000033ff33723e */ /* 0x000fe400000000ff */
[----:B------:R-:W-:Y:S01]  /*40b0*/  F2FP.F16.F32.PACK_AB R52, RZ, R52 ;  /* 0x00000034ff34723e */ /* 0x000fe200000000ff */
[----:B0-----:R-:W-:Y:S01]  /*40c0*/  @P5 IMAD.MOV.U32 R4, RZ, RZ, R8 ;  /* 0x000000ffff045224 */ /* 0x001fe200078e0008 */
[----:B------:R-:W-:Y:S01]  /*40d0*/  F2FP.F16.F32.PACK_AB R53, RZ, R53 ;  /* 0x00000035ff35723e */ /* 0x000fe200000000ff */
[----:B------:R-:W-:Y:S01]  /*40e0*/  @P5 IMAD.MOV.U32 R5, RZ, RZ, R9 ;  /* 0x000000ffff055224 */ /* 0x000fe200078e0009 */
[----:B------:R-:W-:-:S02]  /*40f0*/  F2FP.F16.F32.PACK_AB R54, RZ, R54 ;  /* 0x00000036ff36723e */ /* 0x000fc400000000ff */
[----:B------:R-:W-:Y:S02]  /*4100*/  F2FP.F16.F32.PACK_AB R55, RZ, R55 ;  /* 0x00000037ff37723e */ /* 0x000fe400000000ff */
[----:B------:R0:W-:Y:S01]  /*4110*/  @P5 STG.E.U16 desc[UR36][R4.64+0x52], R47 ;  /* 0x0000522f04005986 */ /* 0x0001e2000c101524 */
[C---:B------:R-:W-:Y:S02]  /*4120*/  ISETP.GT.AND P5, PT, R3.reuse, RZ, P3 ;  /* 0x000000ff0300720c */ /* 0x040fe40001fa4270 */
[----:B------:R-:W-:-:S11]  /*4130*/  ISETP.GT.AND P3, PT, R3, 0x8, P3 ;  /* 0x000000080300780c */ /* 0x000fd60001f64270 */
[----:B0-----:R-:W-:Y:S02]  /*4140*/  @P5 IMAD.MOV.U32 R4, RZ, RZ, R6 ;  /* 0x000000ffff045224 */ /* 0x001fe400078e0006 */
[----:B------:R-:W-:-:S05]  /*4150*/  @P5 IMAD.MOV.U32 R5, RZ, RZ, R7 ;  /* 0x000000ffff055224 */ /* 0x000fca00078e0007 */
[----:B------:R0:W-:Y:S01]  /*4160*/  @P5 STG.E.U16 desc[UR36][R4.64+0x60], R48 ;  /* 0x0000603004005986 */ /* 0x0001e2000c101524 */
[C---:B------:R-:W-:Y:S02]  /*4170*/  ISETP.GT.AND P5, PT, R3.reuse, RZ, P0 ;  /* 0x000000ff0300720c */ /* 0x040fe400007a4270 */
[----:B------:R-:W-:Y:S01]  /*4180*/  ISETP.GT.AND P0, PT, R3, 0x8, P0 ;  /* 0x000000080300780c */ /* 0x000fe20000704270 */
[----:B0-----:R-:W-:Y:S02]  /*4190*/  @P4 IMAD.MOV.U32 R4, RZ, RZ, R6 ;  /* 0x000000ffff044224 */ /* 0x001fe400078e0006 */
[----:B------:R-:W-:-:S05]  /*41a0*/  @P4 IMAD.MOV.U32 R5, RZ, RZ, R7 ;  /* 0x000000ffff054224 */ /* 0x000fca00078e0007 */
[----:B------:R0:W-:Y:S01]  /*41b0*/  @P4 STG.E.U16 desc[UR36][R4.64+0x62], R49 ;  /* 0x0000623104004986 */ /* 0x0001e2000c101524 */
[C---:B------:R-:W-:Y:S02]  /*41c0*/  ISETP.GT.AND P4, PT, R3.reuse, RZ, P1 ;  /* 0x000000ff0300720c */ /* 0x040fe40000f84270 */
[----:B------:R-:W-:Y:S01]  /*41d0*/  ISETP.GT.AND P1, PT, R3, 0x8, P1 ;  /* 0x000000080300780c */ /* 0x000fe20000f24270 */
[----:B0-----:R-:W-:Y:S02]  /*41e0*/  @P3 IMAD.MOV.U32 R4, RZ, RZ, R8 ;  /* 0x000000ffff043224 */ /* 0x001fe400078e0008 */
[----:B------:R-:W-:-:S05]  /*41f0*/  @P3 IMAD.MOV.U32 R5, RZ, RZ, R9 ;  /* 0x000000ffff053224 */ /* 0x000fca00078e0009 */
[----:B------:R0:W-:Y:S02]  /*4200*/  @P3 STG.E.U16 desc[UR36][R4.64+0x60], R50 ;  /* 0x0000603204003986 */ /* 0x0001e4000c101524 */
[----:B0-----:R-:W-:Y:S02]  /*4210*/  @P2 IMAD.MOV.U32 R4, RZ, RZ, R8 ;  /* 0x000000ffff042224 */ /* 0x001fe400078e0008 */
[----:B------:R-:W-:-:S05]  /*4220*/  @P2 IMAD.MOV.U32 R5, RZ, RZ, R9 ;  /* 0x000000ffff052224 */ /* 0x000fca00078e0009 */
[----:B------:R0:W-:Y:S02]  /*4230*/  @P2 STG.E.U16 desc[UR36][R4.64+0x62], R51 ;  /* 0x0000623304002986 */ /* 0x0001e4000c101524 */
[----:B0-----:R-:W-:Y:S02]  /*4240*/  @P4 IMAD.MOV.U32 R4, RZ, RZ, R6 ;  /* 0x000000ffff044224 */ /* 0x001fe400078e0006 */
[----:B------:R-:W-:-:S05]  /*4250*/  @P4 IMAD.MOV.U32 R5, RZ, RZ, R7 ;  /* 0x000000ffff054224 */ /* 0x000fca00078e0007 */
[----:B------:R0:W-:Y:S04]  /*4260*/  @P4 STG.E.U16 desc[UR36][R4.64+0x70], R52 ;  /* 0x0000703404004986 */ /* 0x0001e8000c101524 */
[----:B------:R4:W-:Y:S01]  /*4270*/  @P5 STG.E.U16 desc[UR36][R6.64+0x72], R53 ;  /* 0x0000723506005986 */ /* 0x0009e2000c101524 */
[----:B0-----:R-:W-:Y:S02]  /*4280*/  @P1 IMAD.MOV.U32 R4, RZ, RZ, R8 ;  /* 0x000000ffff041224 */ /* 0x001fe400078e0008 */
[----:B------:R-:W-:-:S05]  /*4290*/  @P1 IMAD.MOV.U32 R5, RZ, RZ, R9 ;  /* 0x000000ffff051224 */ /* 0x000fca00078e0009 */
[----:B------:R4:W-:Y:S04]  /*42a0*/  @P1 STG.E.U16 desc[UR36][R4.64+0x70], R54 ;  /* 0x0000703604001986 */ /* 0x0009e8000c101524 */
[----:B------:R4:W-:Y:S02]  /*42b0*/  @P0 STG.E.U16 desc[UR36][R8.64+0x72], R55 ;  /* 0x0000723708000986 */ /* 0x0009e4000c101524 */
.L_x_94:
[----:B------:R-:W-:Y:S05]  /*42c0*/  BSYNC B0 ;  /* 0x0000000000007941 */ /* 0x000fea0003800000 */
.L_x_32:
[----:B------:R-:W-:Y:S01]  /*42d0*/  ULDC UR4, c[0x0][0xc] ;  /* 0x0000030000047ab9 */ /* 0x000fe20000000800 */
[----:B------:R-:W-:Y:S01]  /*42e0*/  ULDC UR5, c[0x0][0x10] ;  /* 0x0000040000057ab9 */ /* 0x000fe20000000800 */
[----:B------:R-:W0:Y:S01]  /*42f0*/  LDC R3, c[0x0][0x14] ;  /* 0x00000500ff037b82 */ /* 0x000e220000000800 */
[----:B------:R-:W-:Y:S01]  /*4300*/  UIMAD.WIDE.U32 UR4, UR4, UR5, URZ ;  /* 0x00000005040472a5 */ /* 0x000fe2000f8e003f */
[----:B------:R-:W-:Y:S02]  /*4310*/  IMAD.MOV.U32 R61, RZ, RZ, -0x1 ;  /* 0xffffffffff3d7424 */ /* 0x000fe400078e00ff */
[----:B------:R-:W-:-:S03]  /*4320*/  IMAD.MOV.U32 R59, RZ, RZ, -0x1 ;  /* 0xffffffffff3b7424 */ /* 0x000fc600078e00ff */
[----:B0-----:R-:W-:-:S04]  /*4330*/  IMAD.WIDE.U32 R16, R3, UR4, R16 ;  /* 0x0000000403107c25 */ /* 0x001fc8000f8e0010 */
[----:B------:R-:W-:Y:S01]  /*4340*/  IMAD R3, R3, UR5, RZ ;  /* 0x0000000503037c24 */ /* 0x000fe2000f8e02ff */
[----:B------:R-:W-:Y:S02]  /*4350*/  ULDC.64 UR4, c[0x0][0x650] ;  /* 0x0001940000047ab9 */ /* 0x000fe40000000a00 */
[----:B------:R-:W-:Y:S01]  /*4360*/  ISETP.GE.U32.AND P0, PT, R16, UR4, PT ;  /* 0x0000000410007c0c */ /* 0x000fe2000bf06070 */
[--C-:B------:R-:W-:Y:S01]  /*4370*/  IMAD.IADD R17, R17, 0x1, R3.reuse ;  /* 0x0000000111117824 */ /* 0x100fe200078e0203 */
[----:B------:R-:W-:-:S04]  /*4380*/  PRMT R3, RZ, 0x7610, R3 ;  /* 0x00007610ff037816 */ /* 0x000fc80000000003 */
[----:B------:R-:W-:-:S13]  /*4390*/  ISETP.GE.U32.AND.EX P0, PT, R17, UR5, PT, P0 ;  /* 0x0000000511007c0c */ /* 0x000fda000bf06100 */
[----:B------:R-:W-:Y:S05]  /*43a0*/  @P0 BRA `(.L_x_95) ;  /* 0x0000000400640947 */ /* 0x000fea0003800000 */
[----:B---3--:R-:W0:Y:S01]  /*43b0*/  S2R R12, SR_CTAID.X ;  /* 0x00000000000c7919 */ /* 0x008e220000002500 */
[----:B-12---:R-:W1:Y:S01]  /*43c0*/  LDC.64 R10, c[0x0][0x628] ;  /* 0x00018a00ff0a7b82 */ /* 0x006e620000000a00 */
[----:B------:R-:W-:Y:S01]  /*43d0*/  ULDC UR4, c[0x0][0x150] ;  /* 0x0000540000047ab9 */ /* 0x000fe20000000800 */
[----:B----4-:R-:W-:Y:S01]  /*43e0*/  IMAD.MOV.U32 R8, RZ, RZ, R16 ;  /* 0x000000ffff087224 */ /* 0x010fe200078e0010 */
[----:B-----5:R-:W2:Y:S01]  /*43f0*/  S2R R24, SR_CTAID.Y ;  /* 0x0000000000187919 */ /* 0x020ea20000002600 */
[----:B------:R-:W-:-:S04]  /*4400*/  IMAD.MOV.U32 R9, RZ, RZ, R17 ;  /* 0x000000ffff097224 */ /* 0x000fc800078e0011 */
[----:B------:R-:W3:Y:S08]  /*4410*/  LDC R21, c[0x0][0x144] ;  /* 0x00005100ff157b82 */ /* 0x000ef00000000800 */
[----:B------:R-:W4:Y:S08]  /*4420*/  LDC R0, c[0x0][0x630] ;  /* 0x00018c00ff007b82 */ /* 0x000f300000000800 */
[----:B------:R-:W2:Y:S01]  /*4430*/  LDC.64 R14, c[0x0][0x620] ;  /* 0x00018800ff0e7b82 */ /* 0x000ea20000000a00 */
[----:B-1----:R-:W-:-:S04]  /*4440*/  ISETP.NE.U32.AND P0, PT, R10, RZ, PT ;  /* 0x000000ff0a00720c */ /* 0x002fc80003f05070 */
[----:B------:R-:W-:Y:S02]  /*4450*/  ISETP.NE.AND.EX P0, PT, R11, RZ, PT, P0 ;  /* 0x000000ff0b00720c */ /* 0x000fe40003f05300 */
[----:B0-----:R-:W-:-:S05]  /*4460*/  I2FP.F32.U32 R3, R12 ;  /* 0x0000000c00037245 */ /* 0x001fca0000201000 */
[----:B------:R-:W-:-:S04]  /*4470*/  FMUL R3, R3, UR4 ;  /* 0x0000000403037c20 */ /* 0x000fc80008400000 */
[----:B------:R0:W1:Y:S02]  /*4480*/  F2I.U32.TRUNC.NTZ R20, R3 ;  /* 0x0000000300147305 */ /* 0x000064000020f000 */
[----:B---34-:R-:W-:Y:S05]  /*4490*/  @!P0 BRA `(.L_x_96) ;  /* 0x0000000000288947 */ /* 0x018fea0003800000 */
[----:B0-----:R-:W0:Y:S02]  /*44a0*/  LDC R3, c[0x0][0x634] ;  /* 0x00018d00ff037b82 */ /* 0x001e240000000800 */
        /* <DEDUP_REMOVED lines=9> */
.L_x_96:
[----:B------:R-:W3:Y:S01]  /*4540*/  LDC.64 R28, c[0x0][0x640] ;  /* 0x00019000ff1c7b82 */ /* 0x000ee20000000a00 */
[-CC-:B------:R-:W-:Y:S01]  /*4550*/  SHF.R.U64 R59, R8, R0.reuse, R9.reuse ;  /* 0x00000000083b7219 */ /* 0x180fe20000001209 */
[----:B-1----:R-:W-:Y:S01]  /*4560*/  IMAD.MOV R20, RZ, RZ, -R20 ;  /* 0x000000ffff147224 */ /* 0x002fe200078e0a14 */
[----:B------:R-:W-:Y:S01]  /*4570*/  SHF.R.U32.HI R0, RZ, R0, R9 ;  /* 0x00000000ff007219 */ /* 0x000fe20000011609 */
[----:B------:R-:W-:Y:S01]  /*4580*/  ULDC UR4, c[0x0][0x154] ;  /* 0x0000550000047ab9 */ /* 0x000fe20000000800 */
[----:B0-----:R-:W-:Y:S01]  /*4590*/  IADD3 R3, P0, RZ, -R59, RZ ;  /* 0x8000003bff037210 */ /* 0x001fe20007f1e0ff */
[----:B------:R-:W-:Y:S02]  /*45a0*/  IMAD R21, R21, R20, R12 ;  /* 0x0000001415157224 */ /* 0x000fe400078e020c */
[----:B------:R-:W0:Y:S01]  /*45b0*/  LDC R6, c[0x0][0x618] ;  /* 0x00018600ff067b82 */ /* 0x000e220000000800 */
[----:B------:R-:W-:Y:S02]  /*45c0*/  IMAD.MOV.U32 R7, RZ, RZ, 0x1 ;  /* 0x00000001ff077424 */ /* 0x000fe400078e00ff */
[----:B------:R-:W-:-:S04]  /*45d0*/  IMAD.X R5, RZ, RZ, ~R0, P0 ;  /* 0x000000ffff057224 */ /* 0x000fc800000e0e00 */
[-C--:B--2---:R-:W-:Y:S01]  /*45e0*/  IMAD R0, R5, R14.reuse, RZ ;  /* 0x0000000e05007224 */ /* 0x084fe200078e02ff */
[----:B------:R-:W1:Y:S01]  /*45f0*/  LDC R8, c[0x0][0x608] ;  /* 0x00018200ff087b82 */ /* 0x000e620000000800 */
[----:B------:R-:W-:-:S04]  /*4600*/  IMAD.WIDE.U32 R4, R3, R14, R16 ;  /* 0x0000000e03047225 */ /* 0x000fc800078e0010 */
[----:B------:R-:W-:Y:S01]  /*4610*/  IMAD R3, R3, R15, R0 ;  /* 0x0000000f03037224 */ /* 0x000fe200078e0200 */
[----:B------:R-:W-:Y:S02]  /*4620*/  I2FP.F32.U32 R0, R24 ;  /* 0x0000001800007245 */ /* 0x000fe40000201000 */
[----:B------:R-:W2:Y:S01]  /*4630*/  LDC R26, c[0x0][0x658] ;  /* 0x00019600ff1a7b82 */ /* 0x000ea20000000800 */
[----:B------:R-:W-:Y:S01]  /*4640*/  IMAD.IADD R3, R5, 0x1, R3 ;  /* 0x0000000105037824 */ /* 0x000fe200078e0203 */
[----:B---3--:R-:W-:Y:S01]  /*4650*/  ISETP.NE.U32.AND P0, PT, R28, RZ, PT ;  /* 0x000000ff1c00720c */ /* 0x008fe20003f05070 */
[----:B------:R-:W-:Y:S01]  /*4660*/  FMUL R0, R0, UR4 ;  /* 0x0000000400007c20 */ /* 0x000fe20008400000 */
[----:B------:R-:W-:Y:S02]  /*4670*/  IMAD.MOV.U32 R5, RZ, RZ, -0x1 ;  /* 0xffffffffff057424 */ /* 0x000fe400078e00ff */
[----:B------:R-:W-:Y:S01]  /*4680*/  ISETP.NE.AND.EX P0, PT, R29, RZ, PT, P0 ;  /* 0x000000ff1d00720c */ /* 0x000fe20003f05300 */
[----:B------:R3:W4:Y:S01]  /*4690*/  F2I.U32.TRUNC.NTZ R13, R0 ;  /* 0x00000000000d7305 */ /* 0x000722000020f000 */
[----:B------:R-:W3:Y:S01]  /*46a0*/  LDC R15, c[0x0][0x148] ;  /* 0x00005200ff0f7b82 */ /* 0x000ee20000000800 */
[----:B0-----:R-:W-:-:S02]  /*46b0*/  SHF.R.U64 R12, R4, R6, R3 ;  /* 0x00000006040c7219 */ /* 0x001fc40000001203 */
[----:B------:R-:W-:-:S05]  /*46c0*/  SHF.R.U32.HI R3, RZ, R6, R3 ;  /* 0x00000006ff037219 */ /* 0x000fca0000011603 */
[----:B------:R-:W0:Y:S01]  /*46d0*/  LDC R20, c[0x0][0x600] ;  /* 0x00018000ff147b82 */ /* 0x000e220000000800 */
[-CC-:B-1----:R-:W-:Y:S02]  /*46e0*/  SHF.R.U64 R10, R12, R8.reuse, R3.reuse ;  /* 0x000000080c0a7219 */ /* 0x182fe40000001203 */
[----:B------:R-:W-:-:S05]  /*46f0*/  SHF.R.U32.HI R3, RZ, R8, R3 ;  /* 0x00000008ff037219 */ /* 0x000fca0000011603 */
[----:B------:R-:W1:Y:S01]  /*4700*/  LDC R27, c[0x0][0x648] ;  /* 0x00019200ff1b7b82 */ /* 0x000e620000000800 */
[-C--:B--2---:R-:W-:Y:S02]  /*4710*/  SHF.L.U32 R4, R5, R26.reuse, RZ ;  /* 0x0000001a05047219 */ /* 0x084fe400000006ff */
[-CC-:B------:R-:W-:Y:S02]  /*4720*/  SHF.R.U64 R14, R10, R26.reuse, R3.reuse ;  /* 0x0000001a0a0e7219 */ /* 0x180fe40000001203 */
[----:B------:R-:W-:Y:S02]  /*4730*/  SHF.R.U32.HI R5, RZ, R26, R3 ;  /* 0x0000001aff057219 */ /* 0x000fe40000011603 */
[----:B------:R-:W-:Y:S01]  /*4740*/  LOP3.LUT R25, RZ, R4, RZ, 0x33, !PT ;  /* 0x00000004ff197212 */ /* 0x000fe200078e33ff */
[----:B------:R-:W2:Y:S01]  /*4750*/  LDC R30, c[0x0][0x638] ;  /* 0x00018e00ff1e7b82 */ /* 0x000ea20000000800 */
[----:B------:R-:W-:Y:S01]  /*4760*/  SHF.L.U32 R26, R7, R26, RZ ;  /* 0x0000001a071a7219 */ /* 0x000fe200000006ff */
[----:B------:R-:W-:-:S06]  /*4770*/  IMAD.MOV.U32 R4, RZ, RZ, R14 ;  /* 0x000000ffff047224 */ /* 0x000fcc00078e000e */
[----:B------:R-:W0:Y:S01]  /*4780*/  LDC R31, c[0x0][0x610] ;  /* 0x00018400ff1f7b82 */ /* 0x000e220000000800 */
[----:B----4-:R-:W-:Y:S05]  /*4790*/  @!P0 BRA `(.L_x_97) ;  /* 0x0000000000288947 */ /* 0x010fea0003800000 */
        /* <DEDUP_REMOVED lines=10> */
.L_x_97:
[----:B------:R-:W-:Y:S01]  /*4840*/  ISETP.NE.AND P0, PT, R2, 0x1, PT ;  /* 0x000000010200780c */ /* 0x000fe20003f05270 */
[----:B0-----:R-:W-:Y:S01]  /*4850*/  VIADD R7, R20, 0xffffffff ;  /* 0xffffffff14077836 */ /* 0x001fe20000000000 */
[----:B-1-3--:R-:W-:Y:S01]  /*4860*/  SHF.R.U64 R0, R4, R27, R5 ;  /* 0x0000001b04007219 */ /* 0x00afe20000001205 */
[----:B------:R-:W-:Y:S01]  /*4870*/  IMAD.MOV R13, RZ, RZ, -R13 ;  /* 0x000000ffff0d7224 */ /* 0x000fe200078e0a0d */
[----:B------:R-:W-:Y:S01]  /*4880*/  LOP3.LUT R5, R10, R25, RZ, 0xc0, !PT ;  /* 0x000000190a057212 */ /* 0x000fe200078ec0ff */
[----:B------:R-:W-:Y:S01]  /*4890*/  IMAD.MOV.U32 R4, RZ, RZ, 0x1 ;  /* 0x00000001ff047424 */ /* 0x000fe200078e00ff */
[----:B------:R-:W-:Y:S01]  /*48a0*/  LOP3.LUT R12, R12, R7, RZ, 0xc0, !PT ;  /* 0x000000070c0c7212 */ /* 0x000fe200078ec0ff */
[----:B------:R-:W-:Y:S02]  /*48b0*/  IMAD.MOV R3, RZ, RZ, -R0 ;  /* 0x000000ffff037224 */ /* 0x000fe400078e0a00 */
[----:B------:R-:W-:Y:S02]  /*48c0*/  IMAD R0, R26, R0, R5 ;  /* 0x000000001a007224 */ /* 0x000fe400078e0205 */
[----:B--2---:R-:W-:-:S02]  /*48d0*/  IMAD R3, R3, R30, R14 ;  /* 0x0000001e03037224 */ /* 0x004fc400078e020e */
[----:B------:R-:W-:Y:S02]  /*48e0*/  @P0 IMAD R21, R15, R13, R24 ;  /* 0x0000000d0f150224 */ /* 0x000fe400078e0218 */
[----:B------:R-:W-:Y:S01]  /*48f0*/  IMAD R5, R3, R20, R12 ;  /* 0x0000001403057224 */ /* 0x000fe200078e020c */
[----:B------:R-:W-:Y:S01]  /*4900*/  PRMT R3, R4, 0x7610, R3 ;  /* 0x0000761004037816 */ /* 0x000fe20000000003 */
[----:B------:R-:W-:-:S05]  /*4910*/  IMAD R0, R0, R31, R21 ;  /* 0x0000001f00007224 */ /* 0x000fca00078e0215 */
[----:B------:R-:W-:Y:S02]  /*4920*/  SEL R61, R5, R0, !P0 ;  /* 0x00000000053d7207 */ /* 0x000fe40004000000 */
[----:B------:R-:W-:-:S07]  /*4930*/  SEL R0, R0, R5, !P0 ;  /* 0x0000000500007207 */ /* 0x000fce0004000000 */
.L_x_95:
[----:B------:R-:W-:Y:S01]  /*4940*/  LOP3.LUT P0, RZ, R3, 0xff, RZ, 0xc0, !PT ;  /* 0x000000ff03ff7812 */ /* 0x000fe2000780c0ff */
[----:B------:R-:W-:-:S12]  /*4950*/  IMAD.MOV.U32 R60, RZ, RZ, R0 ;  /* 0x000000ffff3c7224 */ /* 0x000fd800078e0000 */
[----:B------:R-:W-:Y:S05]  /*4960*/  @P0 BRA `(.L_x_98) ;  /* 0xffffffc800200947 */ /* 0x000fea000383ffff */
[----:B------:R-:W-:Y:S05]  /*4970*/  EXIT ;  /* 0x000000000000794d */ /* 0x000fea0003800000 */
.L_x_7:
[----:B0-----:R-:W-:Y:S01]  /*4980*/  ULDC.64 UR4, c[0x0][0x650] ;  /* 0x0001940000047ab9 */ /* 0x001fe20000000a00 */
        /* <DEDUP_REMOVED lines=25> */
.L_x_100:
[----:B------:R-:W0:Y:S01]  /*4b20*/  LDC.64 R28, c[0x0][0x640] ;  /* 0x00019000ff1c7b82 */ /* 0x000e220000000a00 */
[-CC-:B------:R-:W-:Y:S01]  /*4b30*/  SHF.R.U64 R22, R12, R6.reuse, R13.reuse ;  /* 0x000000060c167219 */ /* 0x180fe2000000120d */
[----:B------:R-:W-:Y:S01]  /*4b40*/  IMAD.MOV.U32 R30, RZ, RZ, 0x1 ;  /* 0x00000001ff1e7424 */ /* 0x000fe200078e00ff */
[----:B------:R-:W-:Y:S02]  /*4b50*/  SHF.R.U32.HI R6, RZ, R6, R13 ;  /* 0x00000006ff067219 */ /* 0x000fe4000001160d */
        /* <DEDUP_REMOVED lines=8> */
[----:B------:R-:W-:Y:S01]  /*4be0*/  IMAD.IADD R9, R9, 0x1, R11 ;  /* 0x0000000109097824 */ /* 0x000fe200078e020b */
[----:B0-----:R-:W-:-:S04]  /*4bf0*/  ISETP.NE.U32.AND P0, PT, R28, RZ, PT ;  /* 0x000000ff1c00720c */ /* 0x001fc80003f05070 */
[----:B------:R-:W-:Y:S02]  /*4c00*/  ISETP.NE.AND.EX P0, PT, R29, RZ, PT, P0 ;  /* 0x000000ff1d00720c */ /* 0x000fe40003f05300 */
[----:B------:R-:W0:Y:S01]  /*4c10*/  LDC R20, c[0x0][0x600] ;  /* 0x00018000ff147b82 */ /* 0x000e220000000800 */
[-CC-:B-1----:R-:W-:Y:S01]  /*4c20*/  SHF.R.U64 R14, R8, R10.reuse, R9.reuse ;  /* 0x0000000a080e7219 */ /* 0x182fe20000001209 */
[----:B------:R-:W-:Y:S01]  /*4c30*/  IMAD.MOV.U32 R8, RZ, RZ, -0x1 ;  /* 0xffffffffff087424 */ /* 0x000fe200078e00ff */
[----:B------:R-:W-:-:S05]  /*4c40*/  SHF.R.U32.HI R9, RZ, R10, R9 ;  /* 0x0000000aff097219 */ /* 0x000fca0000011609 */
[----:B------:R-:W1:Y:S01]  /*4c50*/  LDC R26, c[0x0][0x648] ;  /* 0x00019200ff1a7b82 */ /* 0x000e620000000800 */
[-CC-:B--2---:R-:W-:Y:S02]  /*4c60*/  SHF.R.U64 R21, R14, R12.reuse, R9.reuse ;  /* 0x0000000c0e157219 */ /* 0x184fe40000001209 */
[----:B------:R-:W-:-:S05]  /*4c70*/  SHF.R.U32.HI R6, RZ, R12, R9 ;  /* 0x0000000cff067219 */ /* 0x000fca0000011609 */
[----:B------:R-:W2:Y:S01]  /*4c80*/  LDC R27, c[0x0][0x638] ;  /* 0x00018e00ff1b7b82 */ /* 0x000ea20000000800 */
[-C--:B---3--:R-:W-:Y:S02]  /*4c90*/  SHF.L.U32 R8, R8, R25.reuse, RZ ;  /* 0x0000001908087219 */ /* 0x088fe400000006ff */
[-CC-:B------:R-:W-:Y:S02]  /*4ca0*/  SHF.R.U64 R23, R21, R25.reuse, R6.reuse ;  /* 0x0000001915177219 */ /* 0x180fe40000001206 */
[----:B------:R-:W-:Y:S02]  /*4cb0*/  LOP3.LUT R32, RZ, R8, RZ, 0x33, !PT ;  /* 0x00000008ff207212 */ /* 0x000fe400078e33ff */
[----:B------:R-:W-:Y:S01]  /*4cc0*/  SHF.R.U32.HI R9, RZ, R25, R6 ;  /* 0x00000019ff097219 */ /* 0x000fe20000011606 */
[----:B------:R-:W3:Y:S01]  /*4cd0*/  LDC R31, c[0x0][0x610] ;  /* 0x00018400ff1f7b82 */ /* 0x000ee20000000800 */
[----:B------:R-:W-:Y:S01]  /*4ce0*/  IMAD.MOV.U32 R8, RZ, RZ, R23 ;  /* 0x000000ffff087224 */ /* 0x000fe200078e0017 */
[----:B------:R-:W-:Y:S06]  /*4cf0*/  @!P0 BRA `(.L_x_101) ;  /* 0x0000000000288947 */ /* 0x000fec0003800000 */
        /* <DEDUP_REMOVED lines=10> */
.L_x_101:
[----:B------:R-:W-:Y:S02]  /*4da0*/  ISETP.NE.AND P0, PT, R2, 0x1, PT ;  /* 0x000000010200780c */ /* 0x000fe40003f05270 */
[----:B-1----:R-:W-:Y:S01]  /*4db0*/  SHF.R.U64 R6, R8, R26, R9 ;  /* 0x0000001a08067219 */ /* 0x002fe20000001209 */
[----:B0-----:R-:W-:Y:S01]  /*4dc0*/  VIADD R9, R20, 0xffffffff ;  /* 0xffffffff14097836 */ /* 0x001fe20000000000 */
[----:B------:R-:W-:Y:S02]  /*4dd0*/  SHF.L.U32 R30, R30, R25, RZ ;  /* 0x000000191e1e7219 */ /* 0x000fe400000006ff */
[----:B------:R-:W-:Y:S01]  /*4de0*/  LOP3.LUT R5, R21, R32, RZ, 0xc0, !PT ;  /* 0x0000002015057212 */ /* 0x000fe200078ec0ff */
[----:B------:R-:W-:-:S04]  /*4df0*/  IMAD.MOV R8, RZ, RZ, -R6 ;  /* 0x000000ffff087224 */ /* 0x000fc800078e0a06 */
[----:B------:R-:W-:Y:S01]  /*4e00*/  IMAD R6, R30, R6, R5 ;  /* 0x000000061e067224 */ /* 0x000fe200078e0205 */
[----:B------:R-:W-:Y:S01]  /*4e10*/  LOP3.LUT R5, R14, R9, RZ, 0xc0, !PT ;  /* 0x000000090e057212 */ /* 0x000fe200078ec0ff */
[----:B------:R-:W-:Y:S02]  /*4e20*/  @P0 IMAD R3, R7, R24, R4 ;  /* 0x0000001807030224 */ /* 0x000fe400078e0204 */
[----:B--2---:R-:W-:Y:S02]  /*4e30*/  IMAD R4, R8, R27, R23 ;  /* 0x0000001b08047224 */ /* 0x004fe400078e0217 */
[----:B---3--:R-:W-:Y:S02]  /*4e40*/  IMAD R3, R6, R31, R3 ;  /* 0x0000001f06037224 */ /* 0x008fe400078e0203 */
[----:B------:R-:W-:Y:S02]  /*4e50*/  IMAD R4, R4, R20, R5 ;  /* 0x0000001404047224 */ /* 0x000fe400078e0205 */
[----:B------:R-:W-:-:S02]  /*4e60*/  IMAD.MOV.U32 R8, RZ, RZ, 0x1 ;  /* 0x00000001ff087424 */ /* 0x000fc400078e00ff */
[----:B------:R-:W-:Y:S01]  /*4e70*/  IMAD.MOV.U32 R6, RZ, RZ, R22 ;  /* 0x000000ffff067224 */ /* 0x000fe200078e0016 */
[----:B------:R-:W-:Y:S02]  /*4e80*/  SEL R21, R4, R3, !P0 ;  /* 0x0000000304157207 */ /* 0x000fe40004000000 */
[----:B------:R-:W-:-:S07]  /*4e90*/  SEL R20, R3, R4, !P0 ;  /* 0x0000000403147207 */ /* 0x000fce0004000000 */
.L_x_99:
[----:B------:R-:W-:-:S08]  /*4ea0*/  NOP ;  /* 0x0000000000007918 */ /* 0x000fd00000000000 */
[----:B------:R-:W0:-:S00]  /*4eb0*/  USETMAXREG.DEALLOC.CTAPOOL 0x28 ;  /* 0x00000028000079c8 */ /* 0x000e0000080e0500 */
[----:B0-----:R-:W-:-:S13]  /*4ec0*/  ISETP.NE.AND P0, PT, R0, RZ, PT ;  /* 0x000000ff0000720c */ /* 0x001fda0003f05270 */
[----:B------:R-:W-:Y:S05]  /*4ed0*/  @P0 EXIT ;  /* 0x000000000000094d */ /* 0x000fea0003800000 */
[----:B------:R-:W-:Y:S01]  /*4ee0*/  LOP3.LUT P0, RZ, R8, 0xff, RZ, 0xc0, !PT ;  /* 0x000000ff08ff7812 */ /* 0x000fe2000780c0ff */
[----:B------:R-:W-:Y:S02]  /*4ef0*/  IMAD.MOV.U32 R0, RZ, RZ, 0x1 ;  /* 0x00000001ff007424 */ /* 0x000fe400078e00ff */
[----:B------:R-:W-:-:S10]  /*4f00*/  IMAD.MOV.U32 R3, RZ, RZ, RZ ;  /* 0x000000ffff037224 */ /* 0x000fd400078e00ff */
[----:B------:R-:W-:Y:S05]  /*4f10*/  @!P0 BRA `(.L_x_102) ;  /* 0x0000000c00488947 */ /* 0x000fea0003800000 */
[----:B------:R-:W0:Y:S01]  /*4f20*/  LDC R0, c[0x0][0x28c] ;  /* 0x0000a300ff007b82 */ /* 0x000e220000000800 */
[----:B------:R-:W1:Y:S01]  /*4f30*/  S2R R11, SR_CgaCtaId ;  /* 0x00000000000b7919 */ /* 0x000e620000008800 */
[----:B------:R-:W-:Y:S01]  /*4f40*/  ULDC UR5, c[0x0][0x600] ;  /* 0x0001800000057ab9 */ /* 0x000fe20000000800 */
[----:B------:R-:W-:Y:S01]  /*4f50*/  ULDC UR4, c[0x0][0xc] ;  /* 0x0000030000047ab9 */ /* 0x000fe20000000800 */
[----:B------:R-:W-:Y:S01]  /*4f60*/  UIADD3 UR16, UR5, -0x1, URZ ;  /* 0xffffffff05107890 */ /* 0x000fe2000fffe03f */
[----:B------:R-:W-:Y:S01]  /*4f70*/  BSSY B0, `(.L_x_102) ;  /* 0x00000cc000007945 */ /* 0x000fe20003800000 */
[----:B------:R-:W-:Y:S01]  /*4f80*/  ULDC UR6, c[0x0][0x658] ;  /* 0x0001960000067ab9 */ /* 0x000fe20000000800 */
[----:B------:R-:W-:Y:S01]  /*4f90*/  ULDC UR5, c[0x0][0x10] ;  /* 0x0000040000057ab9 */ /* 0x000fe20000000800 */
[----:B------:R-:W-:Y:S01]  /*4fa0*/  UMOV UR7, 0xffffffff ;  /* 0xffffffff00077882 */ /* 0x000fe20000000000 */
[----:B------:R-:W-:Y:S01]  /*4fb0*/  UMOV UR8, 0x1 ;  /* 0x0000000100087882 */ /* 0x000fe20000000000 */
[----:B------:R-:W-:Y:S01]  /*4fc0*/  UIMAD.WIDE.U32 UR4, UR4, UR5, URZ ;  /* 0x00000005040472a5 */ /* 0x000fe2000f8e003f */
[----:B------:R-:W-:Y:S01]  /*4fd0*/  IMAD.MOV.U32 R9, RZ, RZ, 0x1 ;  /* 0x00000001ff097424 */ /* 0x000fe200078e00ff */
[----:B------:R-:W-:Y:S01]  /*4fe0*/  USHF.L.U32 UR7, UR7, UR6, URZ ;  /* 0x0000000607077299 */ /* 0x000fe2000800063f */
[----:B------:R-:W-:Y:S01]  /*4ff0*/  LOP3.LUT R13, R19, 0x2, RZ, 0xfc, !PT ;  /* 0x00000002130d7812 */ /* 0x000fe200078efcff */
[----:B------:R-:W-:-:S02]  /*5000*/  USHF.L.U32 UR18, UR8, UR6, URZ ;  /* 0x0000000608127299 */ /* 0x000fc4000800063f */
[----:B------:R-:W-:Y:S01]  /*5010*/  ULOP3.LUT UR17, URZ, UR7, URZ, 0x33, !UPT ;  /* 0x000000073f117292 */ /* 0x000fe2000f8e333f */
[----:B------:R-:W-:Y:S01]  /*5020*/  ULDC UR6, c[0x0][0x14] ;  /* 0x0000050000067ab9 */ /* 0x000fe20000000800 */
[----:B------:R-:W-:Y:S01]  /*5030*/  ULDC.64 UR22, c[0x0][0x198] ;  /* 0x0000660000167ab9 */ /* 0x000fe20000000a00 */
[----:B------:R-:W-:Y:S02]  /*5040*/  UIMAD.WIDE.U32 UR20, UR4, UR6, URZ ;  /* 0x00000006041472a5 */ /* 0x000fe4000f8e003f */
[----:B------:R-:W-:Y:S01]  /*5050*/  UIMAD UR13, UR5, UR6, URZ ;  /* 0x00000006050d72a4 */ /* 0x000fe2000f8e023f */
[----:B0-----:R-:W-:-:S03]  /*5060*/  VIADD R0, R0, 0x3f ;  /* 0x0000003f00007836 */ /* 0x001fc60000000000 */
[----:B------:R-:W-:Y:S02]  /*5070*/  UIADD3 UR13, UR21, UR13, URZ ;  /* 0x0000000d150d7290 */ /* 0x000fe4000fffe03f */
[----:B------:R-:W-:-:S04]  /*5080*/  SHF.R.S32.HI R3, RZ, 0x1f, R0 ;  /* 0x0000001fff037819 */ /* 0x000fc80000011400 */
[----:B------:R-:W-:Y:S01]  /*5090*/  LEA.HI R8, R3, R0, RZ, 0x6 ;  /* 0x0000000003087211 */ /* 0x000fe200078f30ff */
[C---:B-1----:R-:W-:Y:S02]  /*50a0*/  IMAD.SHL.U32 R10, R11.reuse, 0x20, RZ ;  /* 0x000000200b0a7824 */ /* 0x042fe400078e00ff */
[----:B------:R-:W-:Y:S01]  /*50b0*/  IMAD.SHL.U32 R11, R11, 0x800, RZ ;  /* 0x000008000b0b7824 */ /* 0x000fe200078e00ff */
[----:B------:R-:W-:Y:S01]  /*50c0*/  SHF.R.S32.HI R8, RZ, 0x6, R8 ;  /* 0x00000006ff087819 */ /* 0x000fe20000011408 */
[----:B------:R-:W-:Y:S01]  /*50d0*/  IMAD.MOV.U32 R0, RZ, RZ, 0x1 ;  /* 0x00000001ff007424 */ /* 0x000fe200078e00ff */
[----:B------:R-:W-:Y:S01]  /*50e0*/  LOP3.LUT R10, R10, 0x20, RZ, 0xc0, !PT ;  /* 0x000000200a0a7812 */ /* 0x000fe200078ec0ff */
[----:B------:R-:W-:Y:S01]  /*50f0*/  IMAD.MOV.U32 R3, RZ, RZ, RZ ;  /* 0x000000ffff037224 */ /* 0x000fe200078e00ff */
[----:B------:R-:W-:Y:S01]  /*5100*/  LOP3.LUT R11, R11, 0x800, RZ, 0xc0, !PT ;  /* 0x000008000b0b7812 */ /* 0x000fe200078ec0ff */
[----:B------:R-:W-:-:S07]  /*5110*/  VIADD R12, R8, 0x1 ;  /* 0x00000001080c7836 */ /* 0x000fce0000000000 */
.L_x_113:
[----:B------:R-:W-:-:S03]  /*5120*/  UMOV UR4, 0xffffffff ;  /* 0xffffffff00047882 */ /* 0x000fc60000000000 */
[----:B------:R-:W-:Y:S05]  /*5130*/  BRA.DIV UR4, `(.L_x_103) ;  /* 0x0000000e04a87947 */ /* 0x000fea000b800000 */
[----:B------:R-:W-:-:S13]  /*5140*/  ELECT P6, URZ, PT ;  /* 0x00000000003f782f */ /* 0x000fda00038c0000 */
.L_x_124:
[----:B------:R-:W0:Y:S01]  /*5150*/  LDC R4, c[0x0][0x28c] ;  /* 0x0000a300ff047b82 */ /* 0x000e220000000800 */
[----:B------:R-:W-:Y:S01]  /*5160*/  BSSY B1, `(.L_x_104) ;  /* 0x0000038000017945 */ /* 0x000fe20003800000 */
[----:B0-----:R-:W-:-:S13]  /*5170*/  ISETP.LT.OR P6, PT, R4, 0x1, !P6 ;  /* 0x000000010400780c */ /* 0x001fda00077c1670 */
[----:B------:R-:W-:Y:S05]  /*5180*/  @P6 BRA `(.L_x_105) ;  /* 0x0000000000d46947 */ /* 0x000fea0003800000 */
[----:B------:R-:W-:Y:S02]  /*5190*/  IMAD R21, R21, 0x40, R10 ;  /* 0x0000004015157824 */ /* 0x000fe400078e020a */
[----:B------:R-:W-:Y:S02]  /*51a0*/  IMAD.SHL.U32 R22, R20, 0x80, RZ ;  /* 0x0000008014167824 */ /* 0x000fe400078e00ff */
[----:B------:R-:W-:Y:S02]  /*51b0*/  IMAD.MOV.U32 R24, RZ, RZ, RZ ;  /* 0x000000ffff187224 */ /* 0x000fe400078e00ff */
[----:B------:R-:W-:Y:S02]  /*51c0*/  IMAD.MOV.U32 R4, RZ, RZ, R12 ;  /* 0x000000ffff047224 */ /* 0x000fe400078e000c */
[----:B------:R-:W-:Y:S02]  /*51d0*/  IMAD.MOV.U32 R5, RZ, RZ, R0 ;  /* 0x000000ffff057224 */ /* 0x000fe400078e0000 */
[----:B------:R-:W-:-:S07]  /*51e0*/  IMAD.MOV.U32 R14, RZ, RZ, R3 ;  /* 0x000000ffff0e7224 */ /* 0x000fce00078e0003 */
.L_x_108:
[----:B------:R-:W0:Y:S01]  /*51f0*/  S2R R20, SR_CgaCtaId ;  /* 0x0000000000147919 */ /* 0x000e220000008800 */
[----:B------:R-:W-:Y:S02]  /*5200*/  MOV R7, 0x400 ;  /* 0x0000040000077802 */ /* 0x000fe40000000f00 */
[----:B------:R-:W-:-:S13]  /*5210*/  LOP3.LUT P1, RZ, R18, 0x7f, RZ, 0xc0, !PT ;  /* 0x0000007f12ff7812 */ /* 0x000fda000782c0ff */
[----:B------:R-:W1:Y:S01]  /*5220*/  @!P1 LDC R15, c[0x0][0x500] ;  /* 0x00014000ff0f9b82 */ /* 0x000e620000000800 */
[----:B0-----:R-:W-:Y:S02]  /*5230*/  LEA R23, R20, R7, 0x18 ;  /* 0x0000000714177211 */ /* 0x001fe400078ec0ff */
[----:B------:R-:W-:-:S03]  /*5240*/  SHF.L.U32 R7, R5, 0x1f, RZ ;  /* 0x0000001f05077819 */ /* 0x000fc600000006ff */
[----:B------:R-:W-:-:S04]  /*5250*/  IMAD R20, R14, 0x8, R23 ;  /* 0x000000080e147824 */ /* 0x000fc800078e0217 */
[----:B------:R-:W0:Y:S02]  /*5260*/  SYNCS.PHASECHK.TRANS64.TRYWAIT P0, [R20+URZ+0x20], R7 ;  /* 0x00002007140075a7 */ /* 0x000e24000800017f */
[----:B01----:R-:W-:Y:S05]  /*5270*/  @!P0 BRA `(.L_x_106) ;  /* 0x0000000c00788947 */ /* 0x003fea0003800000 */
.L_x_125:
[----:B0-----:R-:W-:Y:S01]  /*5280*/  PRMT R7, R13, 0x9910, RZ ;  /* 0x000099100d077816 */ /* 0x001fe200000000ff */
[----:B------:R0:W-:Y:S03]  /*5290*/  @!P1 SYNCS.ARRIVE.TRANS64 RZ, [R20+URZ], R15 ;  /* 0x0000000f14ff99a7 */ /* 0x0001e6000800003f */
[----:B------:R-:W-:-:S13]  /*52a0*/  ISETP.NE.AND P0, PT, R7, 0x2, PT ;  /* 0x000000020700780c */ /* 0x000fda0003f05270 */
[----:B0-----:R-:W-:Y:S05]  /*52b0*/  @P0 BRA `(.L_x_107) ;  /* 0x0000000000040947 */ /* 0x001fea0003800000 */
[----:B------:R-:W-:Y:S01]  /*52c0*/  BPT.TRAP 0x1 ;  /* 0x000000040000795c */ /* 0x000fe20000300000 */
.L_x_107:
[----:B------:R-:W-:Y:S01]  /*52d0*/  IMAD R7, R14, 0x1000, R11 ;  /* 0x000010000e077824 */ /* 0x000fe200078e020b */
[----:B------:R-:W-:Y:S01]  /*52e0*/  R2UR UR9, R20 ;  /* 0x00000000140972ca */ /* 0x000fe200000e0000 */
[--C-:B------:R-:W-:Y:S01]  /*52f0*/  IMAD R15, R14, 0x4000, R23.reuse ;  /* 0x000040000e0f7824 */ /* 0x100fe200078e0217 */
[----:B------:R-:W-:Y:S01]  /*5300*/  UIADD3 UR4, UP0, UR22, 0xf0, URZ ;  /* 0x000000f016047890 */ /* 0x000fe2000ff1e03f */
[----:B------:R-:W-:Y:S01]  /*5310*/  IMAD R7, R7, 0x2, R23 ;  /* 0x0000000207077824 */ /* 0x000fe200078e0217 */
[----:B------:R-:W-:Y:S01]  /*5320*/  R2UR UR11, R22 ;  /* 0x00000000160b72ca */ /* 0x000fe200000e0000 */
[----:B------:R-:W-:Y:S01]  /*5330*/  VIADD R4, R4, 0xffffffff ;  /* 0xffffffff04047836 */ /* 0x000fe20000000000 */
[----:B------:R-:W-:Y:S01]  /*5340*/  R2UR UR5, R15 ;  /* 0x000000000f0572ca */ /* 0x000fe200000e0000 */
[----:B------:R-:W-:Y:S01]  /*5350*/  UIADD3 UR24, UP1, UR22, 0x1f0, URZ ;  /* 0x000001f016187890 */ /* 0x000fe2000ff3e03f */
[----:B------:R-:W-:Y:S01]  /*5360*/  R2UR UR8, R7 ;  /* 0x00000000070872ca */ /* 0x000fe200000e0000 */
[----:B------:R-:W-:Y:S01]  /*5370*/  VIADD R14, R14, 0x1 ;  /* 0x000000010e0e7836 */ /* 0x000fe20000000000 */
[----:B------:R-:W-:Y:S01]  /*5380*/  R2UR UR10, R24 ;  /* 0x00000000180a72ca */ /* 0x000fe200000e0000 */
[----:B------:R-:W-:Y:S01]  /*5390*/  UIADD3.X UR25, URZ, UR23, URZ, UP1, !UPT ;  /* 0x000000173f197290 */ /* 0x000fe20008ffe43f */
[----:B------:R-:W-:Y:S01]  /*53a0*/  R2UR UR12, R6 ;  /* 0x00000000060c72ca */ /* 0x000fe200000e0000 */
[----:B------:R-:W-:Y:S01]  /*53b0*/  UMOV UR6, 0x0 ;  /* 0x0000000000067882 */ /* 0x000fe20000000000 */
[----:B------:R-:W-:Y:S01]  /*53c0*/  R2UR UR19, R21 ;  /* 0x00000000151372ca */ /* 0x000fe200000e0000 */
[----:B------:R-:W-:Y:S01]  /*53d0*/  UMOV UR7, 0x10000000 ;  /* 0x1000000000077882 */ /* 0x000fe20000000000 */
[----:B------:R-:W-:Y:S01]  /*53e0*/  ISETP.GT.AND P1, PT, R4, 0x1, PT ;  /* 0x000000010400780c */ /* 0x000fe20003f24270 */
[----:B------:R-:W-:Y:S01]  /*53f0*/  UMOV UR26, 0x30000 ;  /* 0x00030000001a7882 */ /* 0x000fe20000000000 */
[----:B------:R-:W-:Y:S01]  /*5400*/  ISETP.NE.AND P0, PT, R14, 0x4, PT ;  /* 0x000000040e00780c */ /* 0x000fe20003f05270 */
[----:B------:R-:W-:Y:S01]  /*5410*/  UIADD3 UR14, UR5, 0x100, URZ ;  /* 0x00000100050e7890 */ /* 0x000fe2000fffe03f */
[----:B------:R-:W-:Y:S01]  /*5420*/  VIADD R24, R24, 0x40 ;  /* 0x0000004018187836 */ /* 0x000fe20000000000 */
[----:B------:R-:W-:Y:S01]  /*5430*/  UIADD3.X UR5, URZ, UR23, URZ, UP0, !UPT ;  /* 0x000000173f057290 */ /* 0x000fe200087fe43f */
[----:B------:R-:W-:Y:S01]  /*5440*/  SEL R20, RZ, 0x1, P0 ;  /* 0x00000001ff147807 */ /* 0x000fe20000000000 */
[----:B------:R-:W-:Y:S01]  /*5450*/  UIADD3 UR15, UR8, 0x10100, URZ ;  /* 0x00010100080f7890 */ /* 0x000fe2000fffe03f */
[----:B------:R-:W-:-:S02]  /*5460*/  SEL R14, R14, RZ, P0 ;  /* 0x000000ff0e0e7207 */ /* 0x000fc40000000000 */
[----:B------:R-:W-:Y:S01]  /*5470*/  UMOV UR8, UR14 ;  /* 0x0000000e00087c82 */ /* 0x000fe20008000000 */
[----:B------:R-:W-:-:S03]  /*5480*/  LOP3.LUT R5, R5, R20, RZ, 0x3c, !PT ;  /* 0x0000001405057212 */ /* 0x000fc600078e3cff */
[----:B------:R0:W-:Y:S02]  /*5490*/  UTMALDG.3D [UR8], [UR4], desc[UR6] ;  /* 0x00000608040075b4 */ /* 0x0001e40008011000 */
[----:B0-----:R-:W-:Y:S01]  /*54a0*/  UMOV UR8, UR15 ;  /* 0x0000000f00087c82 */ /* 0x001fe20008000000 */
[----:B------:R-:W-:Y:S02]  /*54b0*/  UMOV UR11, UR19 ;  /* 0x00000013000b7c82 */ /* 0x000fe40008000000 */
[----:B------:R0:W-:Y:S02]  /*54c0*/  UTMALDG.3D.MULTICAST [UR8], [UR24], UR26, desc[UR6] ;  /* 0x00000608180073b4 */ /* 0x0001e4000801181a */
[----:B0-----:R-:W-:Y:S05]  /*54d0*/  @P1 BRA `(.L_x_108) ;  /* 0xfffffffc00441947 */ /* 0x001fea000383ffff */
.L_x_105:
[----:B------:R-:W-:Y:S05]  /*54e0*/  BSYNC B1 ;  /* 0x0000000000017941 */ /* 0x000fea0003800000 */
.L_x_104:
[----:B------:R-:W-:Y:S01]  /*54f0*/  LOP3.LUT P1, RZ, R9, 0xff, RZ, 0xc0, !PT ;  /* 0x000000ff09ff7812 */ /* 0x000fe2000782c0ff */
[----:B------:R-:W-:Y:S01]  /*5500*/  IMAD.IADD R3, R8, 0x1, R3 ;  /* 0x0000000108037824 */ /* 0x000fe200078e0203 */
[----:B------:R-:W-:Y:S01]  /*5510*/  IADD3 R16, P2, R16, UR20, RZ ;  /* 0x0000001410107c10 */ /* 0x000fe2000ff5e0ff */
[----:B------:R-:W-:Y:S01]  /*5520*/  ULDC.64 UR4, c[0x0][0x650] ;  /* 0x0001940000047ab9 */ /* 0x000fe20000000a00 */
[----:B------:R-:W-:Y:S01]  /*5530*/  BSSY B1, `(.L_x_109) ;  /* 0x000006d000017945 */ /* 0x000fe20003800000 */
[----:B------:R-:W-:Y:S01]  /*5540*/  IMAD.MOV.U32 R20, RZ, RZ, -0x1 ;  /* 0xffffffffff147424 */ /* 0x000fe200078e00ff */
[----:B------:R-:W-:Y:S01]  /*5550*/  ISETP.GT.U32.AND P0, PT, R3, 0x3, PT ;  /* 0x000000030300780c */ /* 0x000fe20003f04070 */
[----:B------:R-:W-:Y:S01]  /*5560*/  IMAD.MOV.U32 R21, RZ, RZ, -0x1 ;  /* 0xffffffffff157424 */ /* 0x000fe200078e00ff */
[----:B------:R-:W-:Y:S02]  /*5570*/  SHF.R.U32.HI R4, RZ, 0x2, R3 ;  /* 0x00000002ff047819 */ /* 0x000fe40000011603 */
[----:B------:R-:W-:-:S02]  /*5580*/  ISETP.LT.U32.AND P0, PT, R8, 0x4, P0 ;  /* 0x000000040800780c */ /* 0x000fc40000701070 */
[----:B------:R-:W-:Y:S01]  /*5590*/  IADD3.X R17, R17, UR13, RZ, P2, !PT ;  /* 0x0000000d11117c10 */ /* 0x000fe200097fe4ff */
[----:B------:R-:W0:Y:S01]  /*55a0*/  @P1 S2R R6, SR_CgaCtaId ;  /* 0x0000000000061919 */ /* 0x000e220000008800 */
[----:B------:R-:W-:Y:S02]  /*55b0*/  @P1 MOV R5, 0x400 ;  /* 0x0000040000051802 */ /* 0x000fe40000000f00 */
[----:B------:R-:W-:Y:S02]  /*55c0*/  ISETP.GE.U32.AND P2, PT, R16, UR4, PT ;  /* 0x0000000410007c0c */ /* 0x000fe4000bf46070 */
[----:B------:R-:W-:Y:S02]  /*55d0*/  LOP3.LUT R4, R4, 0x1, RZ, 0xc0, !PT ;  /* 0x0000000104047812 */ /* 0x000fe400078ec0ff */
[----:B------:R-:W-:Y:S02]  /*55e0*/  LOP3.LUT R3, R3, 0x3, RZ, 0xc0, !PT ;  /* 0x0000000303037812 */ /* 0x000fe400078ec0ff */
[----:B------:R-:W-:-:S02]  /*55f0*/  PRMT R9, RZ, 0x7610, R9 ;  /* 0x00007610ff097816 */ /* 0x000fc40000000009 */
[----:B0-----:R-:W-:Y:S01]  /*5600*/  @P1 LEA R5, R6, R5, 0x18 ;  /* 0x0000000506051211 */ /* 0x001fe200078ec0ff */
[----:B------:R-:W-:-:S03]  /*5610*/  IMAD.MOV.U32 R6, RZ, RZ, -0x1 ;  /* 0xffffffffff067424 */ /* 0x000fc600078e00ff */
[----:B------:R0:W-:Y:S01]  /*5620*/  @P1 SYNCS.ARRIVE.TRANS64.A1T0 RZ, [R5+URZ+0x58], RZ ;  /* 0x000058ff05ff19a7 */ /* 0x0001e2000810003f */
[----:B------:R-:W-:-:S04]  /*5630*/  ISETP.NE.U32.AND P1, PT, R4, 0x1, PT ;  /* 0x000000010400780c */ /* 0x000fc80003f25070 */
[----:B------:R-:W-:Y:S02]  /*5640*/  ISETP.GT.U32.AND P1, PT, R8, 0x3, !P1 ;  /* 0x000000030800780c */ /* 0x000fe40004f24070 */
[----:B0-----:R-:W-:Y:S02]  /*5650*/  SEL R5, RZ, 0x1, !P0 ;  /* 0x00000001ff057807 */ /* 0x001fe40004000000 */
[----:B------:R-:W-:Y:S02]  /*5660*/  ISETP.GE.U32.AND.EX P0, PT, R17, UR5, PT, P2 ;  /* 0x0000000511007c0c */ /* 0x000fe4000bf06120 */
[----:B------:R-:W-:-:S04]  /*5670*/  SEL R4, RZ, 0x1, !P1 ;  /* 0x00000001ff047807 */ /* 0x000fc80004800000 */
[----:B------:R-:W-:Y:S02]  /*5680*/  LOP3.LUT R0, R4, R0, R5, 0x96, !PT ;  /* 0x0000000004007212 */ /* 0x000fe400078e9605 */
[----:B------:R-:W-:-:S05]  /*5690*/  PRMT R4, RZ, 0x7610, R4 ;  /* 0x00007610ff047816 */ /* 0x000fca0000000004 */
[----:B------:R-:W-:Y:S05]  /*56a0*/  @P0 BRA `(.L_x_110) ;  /* 0x0000000400540947 */ /* 0x000fea0003800000 */
[----:B------:R-:W0:Y:S01]  /*56b0*/  S2R R15, SR_CTAID.X ;  /* 0x00000000000f7919 */ /* 0x000e220000002500 */
[----:B------:R-:W-:Y:S01]  /*56c0*/  ULDC.64 UR4, c[0x0][0x628] ;  /* 0x00018a0000047ab9 */ /* 0x000fe20000000a00 */
[----:B------:R-:W-:Y:S01]  /*56d0*/  ULDC UR7, c[0x0][0x630] ;  /* 0x00018c0000077ab9 */ /* 0x000fe20000000800 */
[----:B------:R-:W-:Y:S01]  /*56e0*/  ISETP.NE.U32.AND P0, PT, RZ, UR4, PT ;  /* 0x00000004ff007c0c */ /* 0x000fe2000bf05070 */
[----:B------:R-:W1:Y:S01]  /*56f0*/  S2R R20, SR_CTAID.Y ;  /* 0x0000000000147919 */ /* 0x000e620000002600 */
[----:B------:R-:W-:Y:S01]  /*5700*/  ULDC UR8, c[0x0][0x150] ;  /* 0x0000540000087ab9 */ /* 0x000fe20000000800 */
[----:B------:R-:W-:Y:S01]  /*5710*/  IMAD.MOV.U32 R4, RZ, RZ, R16 ;  /* 0x000000ffff047224 */ /* 0x000fe200078e0010 */
[----:B------:R-:W-:Y:S01]  /*5720*/  ISETP.NE.AND.EX P0, PT, RZ, UR5, PT, P0 ;  /* 0x00000005ff007c0c */ /* 0x000fe2000bf05300 */
[----:B------:R-:W-:Y:S01]  /*5730*/  IMAD.MOV.U32 R5, RZ, RZ, R17 ;  /* 0x000000ffff057224 */ /* 0x000fe200078e0011 */
[----:B0-----:R-:W-:-:S11]  /*5740*/  I2FP.F32.U32 R22, R15 ;  /* 0x0000000f00167245 */ /* 0x001fd60000201000 */
[----:B------:R-:W-:Y:S05]  /*5750*/  @!P0 BRA `(.L_x_111) ;  /* 0x0000000000288947 */ /* 0x000fea0003800000 */
[----:B------:R-:W-:Y:S02]  /*5760*/  ULDC UR6, c[0x0][0x634] ;  /* 0x00018d0000067ab9 */ /* 0x000fe40000000800 */
[----:B------:R-:W-:-:S05]  /*5770*/  IADD3 R5, P0, R16, UR6, RZ ;  /* 0x0000000610057c10 */ /* 0x000fca000ff1e0ff */
[----:B------:R-:W-:-:S04]  /*5780*/  IMAD.X R21, RZ, RZ, R17, P0 ;  /* 0x000000ffff157224 */ /* 0x000fc800000e0611 */
[----:B------:R-:W-:-:S04]  /*5790*/  IMAD.WIDE.U32 R6, R21, UR4, RZ ;  /* 0x0000000415067c25 */ /* 0x000fc8000f8e00ff */
[----:B------:R-:W-:-:S04]  /*57a0*/  IMAD.WIDE.U32 R6, P0, R5, UR5, R6 ;  /* 0x0000000505067c25 */ /* 0x000fc8000f800006 */
[----:B------:R-:W-:-:S04]  /*57b0*/  IMAD.WIDE.U32 R4, R5, UR4, RZ ;  /* 0x0000000405047c25 */ /* 0x000fc8000f8e00ff */
[----:B------:R-:W-:Y:S01]  /*57c0*/  IMAD.MOV.U32 R4, RZ, RZ, R7 ;  /* 0x000000ffff047224 */ /* 0x000fe200078e0007 */
[----:B------:R-:W-:Y:S01]  /*57d0*/  IADD3 RZ, P1, R5, R6, RZ ;  /* 0x0000000605ff7210 */ /* 0x000fe20007f3e0ff */
[----:B------:R-:W-:-:S04]  /*57e0*/  IMAD.X R5, RZ, RZ, RZ, P0 ;  /* 0x000000ffff057224 */ /* 0x000fc800000e06ff */
[----:B------:R-:W-:-:S08]  /*57f0*/  IMAD.WIDE.U32.X R4, R21, UR5, R4, P1 ;  /* 0x0000000515047c25 */ /* 0x000fd000088e0404 */
.L_x_111:
[--C-:B------:R-:W-:Y:S01]  /*5800*/  SHF.R.U64 R14, R4, UR7, R5.reuse ;  /* 0x00000007040e7c19 */ /* 0x100fe20008001205 */
[----:B------:R-:W-:Y:S01]  /*5810*/  FMUL R22, R22, UR8 ;  /* 0x0000000816167c20 */ /* 0x000fe20008400000 */
[----:B------:R-:W-:Y:S01]  /*5820*/  SHF.R.U32.HI R4, RZ, UR7, R5 ;  /* 0x00000007ff047c19 */ /* 0x000fe20008011605 */
[----:B------:R-:W0:Y:S01]  /*5830*/  LDC R6, c[0x0][0x144] ;  /* 0x00005100ff067b82 */ /* 0x000e220000000800 */
[----:B------:R-:W-:Y:S01]  /*5840*/  IADD3 R5, P0, RZ, -R14, RZ ;  /* 0x8000000eff057210 */ /* 0x000fe20007f1e0ff */
[----:B------:R-:W-:Y:S01]  /*5850*/  ULDC UR6, c[0x0][0x154] ;  /* 0x0000550000067ab9 */ /* 0x000fe20000000800 */
[----:B-1----:R-:W-:Y:S01]  /*5860*/  I2FP.F32.U32 R7, R20 ;  /* 0x0000001400077245 */ /* 0x002fe20000201000 */
[----:B------:R-:W1:Y:S01]  /*5870*/  F2I.U32.TRUNC.NTZ R22, R22 ;  /* 0x0000001600167305 */ /* 0x000e62000020f000 */
[----:B------:R-:W-:Y:S01]  /*5880*/  ULDC.64 UR4, c[0x0][0x620] ;  /* 0x0001880000047ab9 */ /* 0x000fe20000000a00 */
[----:B------:R-:W-:Y:S01]  /*5890*/  IMAD.X R4, RZ, RZ, ~R4, P0 ;  /* 0x000000ffff047224 */ /* 0x000fe200000e0e04 */
[----:B------:R-:W-:Y:S01]  /*58a0*/  ISETP.NE.AND P2, PT, R2, 0x1, PT ;  /* 0x000000010200780c */ /* 0x000fe20003f45270 */
[----:B------:R-:W-:Y:S01]  /*58b0*/  FMUL R23, R7, UR6 ;  /* 0x0000000607177c20 */ /* 0x000fe20008400000 */
[----:B------:R-:W2:Y:S01]  /*58c0*/  LDC R25, c[0x0][0x148] ;  /* 0x00005200ff197b82 */ /* 0x000ea20000000800 */
[----:B------:R-:W-:Y:S01]  /*58d0*/  IMAD R4, R4, UR4, RZ ;  /* 0x0000000404047c24 */ /* 0x000fe2000f8e02ff */
[----:B------:R-:W-:-:S02]  /*58e0*/  ULDC.64 UR6, c[0x0][0x640] ;  /* 0x0001900000067ab9 */ /* 0x000fc40000000a00 */
[----:B------:R-:W-:Y:S01]  /*58f0*/  ISETP.NE.U32.AND P0, PT, RZ, UR6, PT ;  /* 0x00000006ff007c0c */ /* 0x000fe2000bf05070 */
[----:B------:R-:W3:Y:S01]  /*5900*/  F2I.U32.TRUNC.NTZ R23, R23 ;  /* 0x0000001700177305 */ /* 0x000ee2000020f000 */
[C---:B------:R-:W-:Y:S02]  /*5910*/  IMAD R7, R5.reuse, UR5, R4 ;  /* 0x0000000505077c24 */ /* 0x040fe4000f8e0204 */
[----:B------:R-:W-:Y:S01]  /*5920*/  IMAD.WIDE.U32 R4, R5, UR4, R16 ;  /* 0x0000000405047c25 */ /* 0x000fe2000f8e0010 */
[----:B------:R-:W-:Y:S01]  /*5930*/  ULDC UR4, c[0x0][0x618] ;  /* 0x0001860000047ab9 */ /* 0x000fe20000000800 */
[----:B------:R-:W-:Y:S02]  /*5940*/  ISETP.NE.AND.EX P0, PT, RZ, UR7, PT, P0 ;  /* 0x00000007ff007c0c */ /* 0x000fe4000bf05300 */
[----:B------:R-:W-:Y:S02]  /*5950*/  IMAD.IADD R5, R5, 0x1, R7 ;  /* 0x0000000105057824 */ /* 0x000fe400078e0207 */
[----:B-1----:R-:W-:-:S03]  /*5960*/  IMAD.MOV R22, RZ, RZ, -R22 ;  /* 0x000000ffff167224 */ /* 0x002fc600078e0a16 */
[----:B------:R-:W-:Y:S01]  /*5970*/  SHF.R.U64 R21, R4, UR4, R5 ;  /* 0x0000000404157c19 */ /* 0x000fe20008001205 */
[----:B0-----:R-:W-:Y:S01]  /*5980*/  IMAD R15, R6, R22, R15 ;  /* 0x00000016060f7224 */ /* 0x001fe200078e020f */
[----:B------:R-:W-:Y:S01]  /*5990*/  SHF.R.U32.HI R4, RZ, UR4, R5 ;  /* 0x00000004ff047c19 */ /* 0x000fe20008011605 */
[----:B------:R-:W-:Y:S01]  /*59a0*/  ULDC UR4, c[0x0][0x608] ;  /* 0x0001820000047ab9 */ /* 0x000fe20000000800 */
[----:B---3--:R-:W-:Y:S02]  /*59b0*/  IMAD.MOV R6, RZ, RZ, -R23 ;  /* 0x000000ffff067224 */ /* 0x008fe400078e0a17 */
[--C-:B------:R-:W-:Y:S02]  /*59c0*/  SHF.R.U64 R22, R21, UR4, R4.reuse ;  /* 0x0000000415167c19 */ /* 0x100fe40008001204 */
[----:B------:R-:W-:Y:S01]  /*59d0*/  SHF.R.U32.HI R5, RZ, UR4, R4 ;  /* 0x00000004ff057c19 */ /* 0x000fe20008011604 */
[----:B------:R-:W-:Y:S01]  /*59e0*/  ULDC UR4, c[0x0][0x658] ;  /* 0x0001960000047ab9 */ /* 0x000fe20000000800 */
[----:B--2---:R-:W-:-:S02]  /*59f0*/  @P2 IMAD R15, R25, R6, R20 ;  /* 0x00000006190f2224 */ /* 0x004fc400078e0214 */
[--C-:B------:R-:W-:Y:S02]  /*5a00*/  SHF.R.U64 R20, R22, UR4, R5.reuse ;  /* 0x0000000416147c19 */ /* 0x100fe40008001205 */
[----:B------:R-:W-:-:S03]  /*5a10*/  SHF.R.U32.HI R23, RZ, UR4, R5 ;  /* 0x00000004ff177c19 */ /* 0x000fc60008011605 */
[----:B------:R-:W-:Y:S02]  /*5a20*/  IMAD.MOV.U32 R6, RZ, RZ, R20 ;  /* 0x000000ffff067224 */ /* 0x000fe400078e0014 */
[----:B------:R-:W-:Y:S01]  /*5a30*/  IMAD.MOV.U32 R5, RZ, RZ, R23 ;  /* 0x000000ffff057224 */ /* 0x000fe200078e0017 */
[----:B------:R-:W-:Y:S06]  /*5a40*/  @!P0 BRA `(.L_x_112) ;  /* 0x00000000002c8947 */ /* 0x000fec0003800000 */
        /* <DEDUP_REMOVED lines=9> */
[----:B------:R-:W-:-:S04]  /*5ae0*/  IMAD.WIDE.U32.X R4, R23, UR7, R4, P1 ;  /* 0x0000000717047c25 */ /* 0x000fc800088e0404 */
[----:B------:R-:W-:-:S07]  /*5af0*/  IMAD.MOV.U32 R6, RZ, RZ, R4 ;  /* 0x000000ffff067224 */ /* 0x000fce00078e0004 */
.L_x_112:
[----:B------:R-:W-:Y:S01]  /*5b00*/  ULDC UR4, c[0x0][0x648] ;  /* 0x0001920000047ab9 */ /* 0x000fe20000000800 */
[----:B------:R-:W-:Y:S01]  /*5b10*/  LOP3.LUT R4, R22, UR17, RZ, 0xc0, !PT ;  /* 0x0000001116047c12 */ /* 0x000fe2000f8ec0ff */
[----:B------:R-:W-:Y:S01]  /*5b20*/  ULDC UR5, c[0x0][0x610] ;  /* 0x0001840000057ab9 */ /* 0x000fe20000000800 */
[----:B------:R-:W-:Y:S01]  /*5b30*/  SHF.R.U64 R5, R6, UR4, R5 ;  /* 0x0000000406057c19 */ /* 0x000fe20008001205 */
[----:B------:R-:W-:Y:S01]  /*5b40*/  ULDC UR4, c[0x0][0x638] ;  /* 0x00018e0000047ab9 */ /* 0x000fe20000000800 */
[----:B------:R-:W-:Y:S01]  /*5b50*/  LOP3.LUT R21, R21, UR16, RZ, 0xc0, !PT ;  /* 0x0000001015157c12 */ /* 0x000fe2000f8ec0ff */
[----:B------:R-:W-:Y:S02]  /*5b60*/  IMAD.MOV.U32 R6, RZ, RZ, R14 ;  /* 0x000000ffff067224 */ /* 0x000fe400078e000e */
[----:B------:R-:W-:Y:S02]  /*5b70*/  IMAD.MOV R7, RZ, RZ, -R5 ;  /* 0x000000ffff077224 */ /* 0x000fe400078e0a05 */
[----:B------:R-:W-:-:S02]  /*5b80*/  IMAD R4, R5, UR18, R4 ;  /* 0x0000001205047c24 */ /* 0x000fc4000f8e0204 */
[----:B------:R-:W-:Y:S01]  /*5b90*/  IMAD R20, R7, UR4, R20 ;  /* 0x0000000407147c24 */ /* 0x000fe2000f8e0214 */
[----:B------:R-:W-:Y:S01]  /*5ba0*/  ULDC UR4, c[0x0][0x600] ;  /* 0x0001800000047ab9 */ /* 0x000fe20000000800 */
[----:B------:R-:W-:Y:S02]  /*5bb0*/  IMAD R15, R4, UR5, R15 ;  /* 0x00000005040f7c24 */ /* 0x000fe4000f8e020f */
[----:B------:R-:W-:Y:S02]  /*5bc0*/  IMAD R20, R20, UR4, R21 ;  /* 0x0000000414147c24 */ /* 0x000fe4000f8e0215 */
[----:B------:R-:W-:-:S03]  /*5bd0*/  IMAD.MOV.U32 R4, RZ, RZ, 0x1 ;  /* 0x00000001ff047424 */ /* 0x000fc600078e00ff */
[----:B------:R-:W-:Y:S02]  /*5be0*/  SEL R21, R20, R15, !P2 ;  /* 0x0000000f14157207 */ /* 0x000fe40005000000 */
[----:B------:R-:W-:-:S07]  /*5bf0*/  SEL R20, R15, R20, !P2 ;  /* 0x000000140f147207 */ /* 0x000fce0005000000 */
.L_x_110:
[----:B------:R-:W-:Y:S05]  /*5c00*/  BSYNC B1 ;  /* 0x0000000000017941 */ /* 0x000fea0003800000 */
.L_x_109:
[----:B------:R-:W-:-:S13]  /*5c10*/  LOP3.LUT P0, RZ, R4, 0xff, RZ, 0xc0, !PT ;  /* 0x000000ff04ff7812 */ /* 0x000fda000780c0ff */
[----:B------:R-:W-:Y:S05]  /*5c20*/  @P0 BRA `(.L_x_113) ;  /* 0xfffffff4003c0947 */ /* 0x000fea000383ffff */
[----:B------:R-:W-:Y:S05]  /*5c30*/  BSYNC B0 ;  /* 0x0000000000007941 */ /* 0x000fea0003800000 */
.L_x_102:
[----:B------:R-:W-:-:S03]  /*5c40*/  UMOV UR4, 0xffffffff ;  /* 0xffffffff00047882 */ /* 0x000fc60000000000 */
[----:B------:R-:W-:Y:S05]  /*5c50*/  BRA.DIV UR4, `(.L_x_114) ;  /* 0x0000000604147947 */ /* 0x000fea000b800000 */
[----:B------:R-:W-:-:S13]  /*5c60*/  ELECT P6, URZ, PT ;  /* 0x00000000003f782f */ /* 0x000fda00038c0000 */
.L_x_128:
[----:B------:R-:W-:Y:S04]  /*5c70*/  BSSY B0, `(.L_x_115) ;  /* 0x000002b000007945 */ /* 0x000fe80003800000 */
[----:B------:R-:W-:Y:S05]  /*5c80*/  @!P6 BRA `(.L_x_116) ;  /* 0x0000000000a4e947 */ /* 0x000fea0003800000 */
[----:B------:R-:W-:-:S04]  /*5c90*/  LOP3.LUT R19, R19, 0x2, RZ, 0xfc, !PT ;  /* 0x0000000213137812 */ /* 0x000fc800078efcff */
[----:B------:R-:W-:-:S13]  /*5ca0*/  ISETP.NE.AND P0, PT, R19, 0x3, PT ;  /* 0x000000031300780c */ /* 0x000fda0003f05270 */
[----:B------:R-:W-:Y:S05]  /*5cb0*/  @!P0 BRA `(.L_x_117) ;  /* 0x0000000000048947 */ /* 0x000fea0003800000 */
[----:B------:R-:W-:Y:S01]  /*5cc0*/  BPT.TRAP 0x1 ;  /* 0x000000040000795c */ /* 0x000fe20000300000 */
.L_x_117:
[----:B------:R-:W0:Y:S01]  /*5cd0*/  S2R R5, SR_CgaCtaId ;  /* 0x0000000000057919 */ /* 0x000e220000008800 */
[----:B------:R-:W-:Y:S02]  /*5ce0*/  MOV R2, 0x400 ;  /* 0x0000040000027802 */ /* 0x000fe40000000f00 */
[----:B------:R-:W-:Y:S02]  /*5cf0*/  SHF.L.U32 R4, R0, 0x1f, RZ ;  /* 0x0000001f00047819 */ /* 0x000fe400000006ff */
[----:B0-----:R-:W-:-:S05]  /*5d00*/  LEA R2, R5, R2, 0x18 ;  /* 0x0000000205027211 */ /* 0x001fca00078ec0ff */
[----:B------:R-:W-:-:S04]  /*5d10*/  VIADD R2, R2, 0x20 ;  /* 0x0000002002027836 */ /* 0x000fc80000000000 */
[C---:B------:R-:W-:Y:S02]  /*5d20*/  IMAD R7, R3.reuse, 0x8, R2 ;  /* 0x0000000803077824 */ /* 0x040fe400078e0202 */
[----:B------:R-:W-:Y:S02]  /*5d30*/  VIADD R3, R3, 0x1 ;  /* 0x0000000103037836 */ /* 0x000fe40000000000 */
[----:B------:R-:W0:Y:S03]  /*5d40*/  SYNCS.PHASECHK.TRANS64.TRYWAIT P0, [R7+URZ], R4 ;  /* 0x00000004070075a7 */ /* 0x000e26000800017f */
[----:B------:R-:W-:-:S04]  /*5d50*/  ISETP.NE.AND P1, PT, R3, 0x4, PT ;  /* 0x000000040300780c */ /* 0x000fc80003f25270 */
[----:B------:R-:W-:Y:S02]  /*5d60*/  SEL R5, RZ, 0x1, P1 ;  /* 0x00000001ff057807 */ /* 0x000fe40000800000 */
[----:B------:R-:W-:Y:S02]  /*5d70*/  SEL R3, R3, RZ, P1 ;  /* 0x000000ff03037207 */ /* 0x000fe40000800000 */
[----:B------:R-:W-:-:S03]  /*5d80*/  LOP3.LUT R6, R0, R5, RZ, 0x3c, !PT ;  /* 0x0000000500067212 */ /* 0x000fc600078e3cff */
[----:B------:R-:W-:Y:S01]  /*5d90*/  IMAD R8, R3, 0x8, R2 ;  /* 0x0000000803087824 */ /* 0x000fe200078e0202 */
[----:B------:R-:W-:Y:S01]  /*5da0*/  SHF.L.U32 R5, R6, 0x1f, RZ ;  /* 0x0000001f06057819 */ /* 0x000fe200000006ff */
[----:B0-----:R-:W-:Y:S06]  /*5db0*/  @!P0 BRA `(.L_x_118) ;  /* 0x0000000000dc8947 */ /* 0x001fec0003800000 */
.L_x_129:
[----:B------:R-:W1:Y:S01]  /*5dc0*/  SYNCS.PHASECHK.TRANS64.TRYWAIT P0, [R8+URZ], R5 ;  /* 0x00000005080075a7 */ /* 0x000e62000800017f */
[----:B------:R-:W-:-:S05]  /*5dd0*/  VIADD R0, R3, 0x1 ;  /* 0x0000000103007836 */ /* 0x000fca0000000000 */
[----:B------:R-:W-:-:S04]  /*5de0*/  ISETP.NE.AND P1, PT, R0, 0x4, PT ;  /* 0x000000040000780c */ /* 0x000fc80003f25270 */
[----:B------:R-:W-:Y:S02]  /*5df0*/  SEL R3, RZ, 0x1, P1 ;  /* 0x00000001ff037807 */ /* 0x000fe40000800000 */
[----:B0-----:R-:W-:Y:S02]  /*5e00*/  SEL R7, R0, RZ, P1 ;  /* 0x000000ff00077207 */ /* 0x001fe40000800000 */
[----:B------:R-:W-:-:S03]  /*5e10*/  LOP3.LUT R9, R6, R3, RZ, 0x3c, !PT ;  /* 0x0000000306097212 */ /* 0x000fc600078e3cff */
[----:B------:R-:W-:Y:S01]  /*5e20*/  IMAD R11, R7, 0x8, R2 ;  /* 0x00000008070b7824 */ /* 0x000fe200078e0202 */
[----:B------:R-:W-:Y:S01]  /*5e30*/  SHF.L.U32 R6, R9, 0x1f, RZ ;  /* 0x0000001f09067819 */ /* 0x000fe200000006ff */
[----:B-1----:R-:W-:Y:S06]  /*5e40*/  @!P0 BRA `(.L_x_119) ;  /* 0x0000000000cc8947 */ /* 0x002fec0003800000 */
.L_x_130:
[----:B------:R-:W1:Y:S01]  /*5e50*/  SYNCS.PHASECHK.TRANS64.TRYWAIT P0, [R11+URZ], R6 ;  /* 0x000000060b0075a7 */ /* 0x000e62000800017f */
[----:B------:R-:W-:-:S05]  /*5e60*/  VIADD R0, R7, 0x1 ;  /* 0x0000000107007836 */ /* 0x000fca0000000000 */
[----:B------:R-:W-:-:S04]  /*5e70*/  ISETP.NE.AND P1, PT, R0, 0x4, PT ;  /* 0x000000040000780c */ /* 0x000fc80003f25270 */
[----:B------:R-:W-:Y:S02]  /*5e80*/  SEL R4, RZ, 0x1, P1 ;  /* 0x00000001ff047807 */ /* 0x000fe40000800000 */
[----:B------:R-:W-:Y:S02]  /*5e90*/  SEL R3, R0, RZ, P1 ;  /* 0x000000ff00037207 */ /* 0x000fe40000800000 */
[----:B------:R-:W-:Y:S01]  /*5ea0*/  LOP3.LUT R0, R9, R4, RZ, 0x3c, !PT ;  /* 0x0000000409007212 */ /* 0x000fe200078e3cff */
[----:B-1----:R-:W-:Y:S06]  /*5eb0*/  @!P0 BRA `(.L_x_120) ;  /* 0x0000000000c48947 */ /* 0x002fec0003800000 */
.L_x_131:
[----:B------:R-:W-:Y:S01]  /*5ec0*/  IMAD R3, R3, 0x8, R2 ;  /* 0x0000000803037824 */ /* 0x000fe200078e0202 */
[----:B------:R-:W-:-:S07]  /*5ed0*/  SHF.L.U32 R0, R0, 0x1f, RZ ;  /* 0x0000001f00007819 */ /* 0x000fce00000006ff */
.L_x_121:
[----:B--2---:R2:W3:Y:S02]  /*5ee0*/  SYNCS.PHASECHK.TRANS64.TRYWAIT P0, [R3+URZ], R0 ;  /* 0x00000000030075a7 */ /* 0x0044e4000800017f */
[----:B---3--:R-:W-:Y:S05]  /*5ef0*/  @!P0 NANOSLEEP.SYNCS 0x989680 ;  /* 0x009896800000895d */ /* 0x008fea0003900000 */
[----:B------:R-:W3:Y:S02]  /*5f00*/  @!P0 SYNCS.PHASECHK.TRANS64 P0, [R3+URZ], R0 ;  /* 0x00000000030085a7 */ /* 0x000ee4000800007f */
[----:B---3--:R-:W-:Y:S05]  /*5f10*/  @!P0 BRA `(.L_x_121) ;  /* 0xfffffffc00f08947 */ /* 0x008fea000383ffff */
.L_x_116:
[----:B------:R-:W-:Y:S05]  /*5f20*/  BSYNC B0 ;  /* 0x0000000000007941 */ /* 0x000fea0003800000 */
.L_x_115:
[----:B------:R-:W-:Y:S05]  /*5f30*/  EXIT ;  /* 0x000000000000794d */ /* 0x000fea0003800000 */
.L_x_21:
[----:B---3--:R3:W4:Y:S02]  /*5f40*/  SYNCS.PHASECHK.TRANS64.TRYWAIT P1, [R3+URZ], R0 ;  /* 0x00000000030075a7 */ /* 0x008724000802017f */
[----:B----4-:R-:W-:Y:S05]  /*5f50*/  @!P1 NANOSLEEP.SYNCS 0x989680 ;  /* 0x009896800000995d */ /* 0x010fea0003900000 */
[----:B------:R-:W4:Y:S02]  /*5f60*/  @!P1 SYNCS.PHASECHK.TRANS64 P1, [R3+URZ], R0 ;  /* 0x00000000030095a7 */ /* 0x000f24000802007f */
[----:B----4-:R-:W-:Y:S05]  /*5f70*/  @!P1 BRA `(.L_x_21) ;  /* 0xfffffffc00f09947 */ /* 0x010fea000383ffff */
[----:B------:R-:W-:Y:S05]  /*5f80*/  BRA `(.L_x_20) ;  /* 0xffffffb400607947 */ /* 0x000fea000383ffff */
.L_x_26:
[----:B-1----:R1:W2:Y:S02]  /*5f90*/  SYNCS.PHASECHK.TRANS64.TRYWAIT P1, [R5+URZ], R4 ;  /* 0x00000004050075a7 */ /* 0x0022a4000802017f */
[----:B--2---:R-:W-:Y:S05]  /*5fa0*/  @!P1 NANOSLEEP.SYNCS 0x989680 ;  /* 0x009896800000995d */ /* 0x004fea0003900000 */
[----:B------:R-:W2:Y:S02]  /*5fb0*/  @!P1 SYNCS.PHASECHK.TRANS64 P1, [R5+URZ], R4 ;  /* 0x00000004050095a7 */ /* 0x000ea4000802007f */
[----:B--2---:R-:W-:Y:S05]  /*5fc0*/  @!P1 BRA `(.L_x_26) ;  /* 0xfffffffc00f09947 */ /* 0x004fea000383ffff */
[----:B------:R-:W-:Y:S05]  /*5fd0*/  BRA `(.L_x_25) ;  /* 0xffffffb800507947 */ /* 0x000fea000383ffff */
.L_x_103:
[----:B------:R-:W-:Y:S01]  /*5fe0*/  BSSY B1, `(.L_x_122) ;  /* 0x0000006000017945 */ /* 0x000fe20003800000 */
[----:B------:R-:W-:-:S07]  /*5ff0*/  IMAD.MOV.U32 R15, RZ, RZ, -0x1 ;  /* 0xffffffffff0f7424 */ /* 0x000fce00078e00ff */
[----:B------:R-:W-:Y:S05]  /*6000*/  WARPSYNC.COLLECTIVE R15, `(.L_x_123) ;  /* 0x000000000f0c7348 */ /* 0x000fea0003c00000 */
[----:B------:R-:W-:Y:S02]  /*6010*/  ELECT P6, UR62, PT ;  /* 0x00000000003e782f */ /* 0x000fe400038c0000 */
[----:B------:R-:W-:Y:S01]  /*6020*/  MOV R14, UR62 ;  /* 0x0000003e000e7c02 */ /* 0x000fe20008000f00 */
[----:B------:R-:W-:Y:S10]  /*6030*/  ENDCOLLECTIVE ;  /* 0x000000000000791b */ /* 0x000ff40003800000 */
.L_x_123:
[----:B------:R-:W-:Y:S05]  /*6040*/  BSYNC B1 ;  /* 0x0000000000017941 */ /* 0x000fea0003800000 */
.L_x_122:
[----:B------:R-:W-:Y:S05]  /*6050*/  BRA `(.L_x_124) ;  /* 0xfffffff0003c7947 */ /* 0x000fea000383ffff */
.L_x_106:
[----:B0-----:R0:W1:Y:S02]  /*6060*/  SYNCS.PHASECHK.TRANS64.TRYWAIT P0, [R20+URZ+0x20], R7 ;  /* 0x00002007140075a7 */ /* 0x001064000800017f */
[----:B-1----:R-:W-:Y:S05]  /*6070*/  @!P0 NANOSLEEP.SYNCS 0x989680 ;  /* 0x009896800000895d */ /* 0x002fea0003900000 */
[----:B------:R-:W1:Y:S02]  /*6080*/  @!P0 SYNCS.PHASECHK.TRANS64 P0, [R20+URZ+0x20], R7 ;  /* 0x00002007140085a7 */ /* 0x000e64000800007f */
[----:B-1----:R-:W-:Y:S05]  /*6090*/  @!P0 BRA `(.L_x_106) ;  /* 0xfffffffc00f08947 */ /* 0x002fea000383ffff */
[----:B------:R-:W-:Y:S05]  /*60a0*/  BRA `(.L_x_125) ;  /* 0xfffffff000747947 */ /* 0x000fea000383ffff */
.L_x_114:
[----:B------:R-:W-:Y:S01]  /*60b0*/  BSSY B0, `(.L_x_126) ;  /* 0x0000006000007945 */ /* 0x000fe20003800000 */
[----:B------:R-:W-:-:S07]  /*60c0*/  IMAD.MOV.U32 R15, RZ, RZ, -0x1 ;  /* 0xffffffffff0f7424 */ /* 0x000fce00078e00ff */
[----:B------:R-:W-:Y:S05]  /*60d0*/  WARPSYNC.COLLECTIVE R15, `(.L_x_127) ;  /* 0x000000000f0c7348 */ /* 0x000fea0003c00000 */
[----:B------:R-:W-:Y:S02]  /*60e0*/  ELECT P6, UR62, PT ;  /* 0x00000000003e782f */ /* 0x000fe400038c0000 */
[----:B------:R-:W-:Y:S01]  /*60f0*/  MOV R14, UR62 ;  /* 0x0000003e000e7c02 */ /* 0x000fe20008000f00 */
[----:B------:R-:W-:Y:S10]  /*6100*/  ENDCOLLECTIVE ;  /* 0x000000000000791b */ /* 0x000ff40003800000 */
.L_x_127:
[----:B------:R-:W-:Y:S05]  /*6110*/  BSYNC B0 ;  /* 0x0000000000007941 */ /* 0x000fea0003800000 */
.L_x_126:
[----:B------:R-:W-:Y:S05]  /*6120*/  BRA `(.L_x_128) ;  /* 0xfffffff800d07947 */ /* 0x000fea000383ffff */
.L_x_118:
[----:B0-----:R0:W1:Y:S02]  /*6130*/  SYNCS.PHASECHK.TRANS64.TRYWAIT P0, [R7+URZ], R4 ;  /* 0x00000004070075a7 */ /* 0x001064000800017f */
[----:B-1----:R-:W-:Y:S05]  /*6140*/  @!P0 NANOSLEEP.SYNCS 0x989680 ;  /* 0x009896800000895d */ /* 0x002fea0003900000 */
[----:B------:R-:W1:Y:S02]  /*6150*/  @!P0 SYNCS.PHASECHK.TRANS64 P0, [R7+URZ], R4 ;  /* 0x00000004070085a7 */ /* 0x000e64000800007f */
[----:B-1----:R-:W-:Y:S05]  /*6160*/  @!P0 BRA `(.L_x_118) ;  /* 0xfffffffc00f08947 */ /* 0x002fea000383ffff */
[----:B------:R-:W-:Y:S05]  /*6170*/  BRA `(.L_x_129) ;  /* 0xfffffffc00107947 */ /* 0x000fea000383ffff */
.L_x_119:
[----:B0-----:R0:W1:Y:S02]  /*6180*/  SYNCS.PHASECHK.TRANS64.TRYWAIT P0, [R8+URZ], R5 ;  /* 0x00000005080075a7 */ /* 0x001064000800017f */
[----:B-1----:R-:W-:Y:S05]  /*6190*/  @!P0 NANOSLEEP.SYNCS 0x989680 ;  /* 0x009896800000895d */ /* 0x002fea0003900000 */
[----:B------:R-:W1:Y:S02]  /*61a0*/  @!P0 SYNCS.PHASECHK.TRANS64 P0, [R8+URZ], R5 ;  /* 0x00000005080085a7 */ /* 0x000e64000800007f */
[----:B-1----:R-:W-:Y:S05]  /*61b0*/  @!P0 BRA `(.L_x_119) ;  /* 0xfffffffc00f08947 */ /* 0x002fea000383ffff */
[----:B------:R-:W-:Y:S05]  /*61c0*/  BRA `(.L_x_130) ;  /* 0xfffffffc00207947 */ /* 0x000fea000383ffff */
.L_x_120:
[----:B-1----:R1:W2:Y:S02]  /*61d0*/  SYNCS.PHASECHK.TRANS64.TRYWAIT P0, [R11+URZ], R6 ;  /* 0x000000060b0075a7 */ /* 0x0022a4000800017f */
[----:B--2---:R-:W-:Y:S05]  /*61e0*/  @!P0 NANOSLEEP.SYNCS 0x989680 ;  /* 0x009896800000895d */ /* 0x004fea0003900000 */
[----:B------:R-:W2:Y:S02]  /*61f0*/  @!P0 SYNCS.PHASECHK.TRANS64 P0, [R11+URZ], R6 ;  /* 0x000000060b0085a7 */ /* 0x000ea4000800007f */
[----:B--2---:R-:W-:Y:S05]  /*6200*/  @!P0 BRA `(.L_x_120) ;  /* 0xfffffffc00f08947 */ /* 0x004fea000383ffff */
[----:B------:R-:W-:Y:S05]  /*6210*/  BRA `(.L_x_131) ;  /* 0xfffffffc00287947 */ /* 0x000fea000383ffff */
.L_x_132:
[----:B------:R-:W-:-:S00]  /*6220*/  BRA `(.L_x_132) ;  /* 0xfffffffc00fc7947 */ /* 0x000fc0000383ffff */
[----:B------:R-:W-:-:S00]  /*6230*/  NOP ;  /* 0x0000000000007918 */ /* 0x000fc00000000000 */
        /* <DEDUP_REMOVED lines=12> */
.L_x_133:


//--------------------- .nv.global.init           --------------------------
	.section	.nv.global.init,"aw",@progbits
.nv.global.init:
	.type		$str$22,@object
	.size		$str$22,($str$23 - $str$22)
$str$22:
        /*0000*/ 	.byte	0x6b, 0x5f, 0x74, 0x69, 0x6c, 0x65, 0x5f, 0x63, 0x6f, 0x75, 0x6e, 0x74, 0x20, 0x3e, 0x3d, 0x20
        /*0010*/ 	.byte	0x31, 0x00
	.type		$str$23,@object
	.size		$str$23,(__unnamed_1 - $str$23)
$str$23:
        /*0012*/ 	.byte	0x2f, 0x74, 0x6d, 0x70, 0x2f, 0x63, 0x75, 0x74, 0x6c, 0x61, 0x73, 0x73, 0x5f, 0x73, 0x77, 0x65
        /*0022*/ 	.byte	0x65, 0x70, 0x5f, 0x73, 0x72, 0x63, 0x2f, 0x69, 0x6e, 0x63, 0x6c, 0x75, 0x64, 0x65, 0x2f, 0x63
        /*0032*/ 	.byte	0x75, 0x74, 0x6c, 0x61, 0x73, 0x73, 0x2f, 0x67, 0x65, 0x6d, 0x6d, 0x2f, 0x63, 0x6f, 0x6c, 0x6c
        /*0042*/ 	.byte	0x65, 0x63, 0x74, 0x69, 0x76, 0x65, 0x2f, 0x73, 0x6d, 0x39, 0x30, 0x5f, 0x6d, 0x6d, 0x61, 0x5f
        /*0052*/ 	.byte	0x74, 0x6d, 0x61, 0x5f, 0x67, 0x6d, 0x6d, 0x61, 0x5f, 0x73, 0x73, 0x5f, 0x77, 0x61, 0x72, 0x70
        /*0062*/ 	.byte	0x73, 0x70, 0x65, 0x63, 0x69, 0x61, 0x6c, 0x69, 0x7a, 0x65, 0x64, 0x2e, 0x68, 0x70, 0x70, 0x00
	.type		__unnamed_1,@object
	.size		__unnamed_1,(.L_0 - __unnamed_1)
__unnamed_1:
        /*0072*/ 	.byte	0x76, 0x6f, 0x69, 0x64, 0x20, 0x63, 0x75, 0x74, 0x6c, 0x61, 0x73, 0x73, 0x3a, 0x3a, 0x67, 0x65
        /* <DEDUP_REMOVED lines=180> */
        /*0bc2*/ 	.byte	0x5d, 0x00
.L_0:


//--------------------- .nv.shared._ZN7cutlass13device_kernelINS_4gemm6kernel13GemmUniversalIN4cute5tupleIJiiiiEEENS1_10collective13CollectiveMmaINS1_34MainloopSm90TmaGmmaWarpSpecializedILi4ENS5_IJNS4_1CILi2EEENSA_ILi1EEESC_EEENS1_35KernelTmaWarpSpecializedCooperativeEEENS5_IJNSA_ILi128EEENSA_ILi64EEESH_EEENS_6half_tENS5_IJlSC_lEEESJ_SK_NS4_8TiledMMAINS4_8MMA_AtomIJNS4_4SM904GMMA25MMA_64x64x16_F32F16F16_SSILNSO_5MajorE0ELSQ_0ELNSO_7ScaleInE1ELSR_1EEEEEENS4_6LayoutISD_NS5_IJSC_NSA_ILi0EEESV_EEEEENS5_IJNS4_10UnderscoreESY_SY_EEEEENS4_13SM90_TMA_LOADENS4_14ComposedLayoutINS4_7SwizzleILi3ELi4ELi3EEENS4_18smem_ptr_flag_bitsILi16EEENSU_INS5_IJNSA_ILi8EEESH_EEENS5_IJSH_SC_EEEEEEEvNS4_8identityENS4_23SM90_TMA_LOAD_MULTICASTES1B_vS1C_EENS_8epilogue10collective6detail29Sm90TmaWarpSpecializedAdapterINS1G_15DefaultEpilogueISJ_SK_SK_NS1F_6thread17LinearCombinationISJ_Li1EffLNS1K_9ScaleType4KindE0ELNS_15FloatRoundStyleE2ESJ_EENS1_15EpilogueDefaultEEEEEvvEEEEvNT_6ParamsE --------------------------
	.section	.nv.shared._ZN7cutlass13device_kernelINS_4gemm6kernel13GemmUniversalIN4cute5tupleIJiiiiEEENS1_10collective13CollectiveMmaINS1_34MainloopSm90TmaGmmaWarpSpecializedILi4ENS5_IJNS4_1CILi2EEENSA_ILi1EEESC_EEENS1_35KernelTmaWarpSpecializedCooperativeEEENS5_IJNSA_ILi128EEENSA_ILi64EEESH_EEENS_6half_tENS5_IJlSC_lEEESJ_SK_NS4_8TiledMMAINS4_8MMA_AtomIJNS4_4SM904GMMA25MMA_64x64x16_F32F16F16_SSILNSO_5MajorE0ELSQ_0ELNSO_7ScaleInE1ELSR_1EEEEEENS4_6LayoutISD_NS5_IJSC_NSA_ILi0EEESV_EEEEENS5_IJNS4_10UnderscoreESY_SY_EEEEENS4_13SM90_TMA_LOADENS4_14ComposedLayoutINS4_7SwizzleILi3ELi4ELi3EEENS4_18smem_ptr_flag_bitsILi16EEENSU_INS5_IJNSA_ILi8EEESH_EEENS5_IJSH_SC_EEEEEEEvNS4_8identityENS4_23SM90_TMA_LOAD_MULTICASTES1B_vS1C_EENS_8epilogue10collective6detail29Sm90TmaWarpSpecializedAdapterINS1G_15DefaultEpilogueISJ_SK_SK_NS1F_6thread17LinearCombinationISJ_Li1EffLNS1K_9ScaleType4KindE0ELNS_15FloatRoundStyleE2ESJ_EENS1_15EpilogueDefaultEEEEEvvEEEEvNT_6ParamsE,"aw",@nobits
	.sectionflags	@""
	.align	16
	.zero		1024


//--------------------- .nv.shared.reserved.0     --------------------------
	.section	.nv.shared.reserved.0,"aw",@nobits
	.weak		__nv_reservedSMEM_offset_0_alias
	.size		__nv_reservedSMEM_offset_0_alias, 0, 0
	.other		__nv_reservedSMEM_offset_0_alias,@"STO_CUDA_RESERVED_SHARED STV_DEFAULT"
__nv_reservedSMEM_offset_0_alias:
	.zero		0


//--------------------- .nv.global                --------------------------
	.section	.nv.global,"aw",@nobits
.nv.global:
	.type		_ZN39_INTERNAL_43113247_4_k_cu_d51e57df_37414cute1_E,@object
	.size		_ZN39_INTERNAL_43113247_4_k_cu_d51e57df_37414cute1_E,(_ZN39_INTERNAL_43113247_4_k_cu_d51e57df_37414cuda3std3__45__cpo6cbeginE - _ZN39_INTERNAL_43113247_4_k_cu_d51e57df_37414cute1_E)
_ZN39_INTERNAL_43113247_4_k_cu_d51e57df_37414cute1_E:
	.zero		1
	.type		_ZN39_INTERNAL_43113247_4_k_cu_d51e57df_37414cuda3std3__45__cpo6cbeginE,@object
	.size		_ZN39_INTERNAL_43113247_4_k_cu_d51e57df_37414cuda3std3__45__cpo6cbeginE,(_ZN39_INTERNAL_43113247_4_k_cu_d51e57df_37414cuda3std3__48in_placeE - _ZN39_INTERNAL_43113247_4_k_cu_d51e57df_37414cuda3std3__45__cpo6cbeginE)
_ZN39_INTERNAL_43113247_4_k_cu_d51e57df_37414cuda3std3__45__cpo6cbeginE:
	.zero		1
	.type		_ZN39_INTERNAL_43113247_4_k_cu_d51e57df_37414cuda3std3__48in_placeE,@object
	.size		_ZN39_INTERNAL_43113247_4_k_cu_d51e57df_37414cuda3std3__48in_placeE,(_ZN39_INTERNAL_43113247_4_k_cu_d51e57df_37414cuda3std6ranges3__45__cpo9iter_moveE - _ZN39_INTERNAL_43113247_4_k_cu_d51e57df_37414cuda3std3__48in_placeE)
_ZN39_INTERNAL_43113247_4_k_cu_d51e57df_37414cuda3std3__48in_placeE:
	.zero		1
	.type		_ZN39_INTERNAL_43113247_4_k_cu_d51e57df_37414cuda3std6ranges3__45__cpo9iter_moveE,@object
	.size		_ZN39_INTERNAL_43113247_4_k_cu_d51e57df_37414cuda3std6ranges3__45__cpo9iter_moveE,(_ZN39_INTERNAL_43113247_4_k_cu_d51e57df_37414cuda3std3__45__cpo5beginE - _ZN39_INTERNAL_43113247_4_k_cu_d51e57df_37414cuda3std6ranges3__45__cpo9iter_moveE)
_ZN39_INTERNAL_43113247_4_k_cu_d51e57df_37414cuda3std6ranges3__45__cpo9iter_moveE:
	.zero		1
	.type		_ZN39_INTERNAL_43113247_4_k_cu_d51e57df_37414cuda3std3__45__cpo5beginE,@object
	.size		_ZN39_INTERNAL_43113247_4_k_cu_d51e57df_37414cuda3std3__45__cpo5beginE,(_ZN39_INTERNAL_43113247_4_k_cu_d51e57df_37414cuda3std3__441_GLOBAL__N__43113247_4_k_cu_d51e57df_37416ignoreE - _ZN39_INTERNAL_43113247_4_k_cu_d51e57df_37414cuda3std3__45__cpo5beginE)
_ZN39_INTERNAL_43113247_4_k_cu_d51e57df_37414cuda3std3__45__cpo5beginE:
	.zero		1
	.type		_ZN39_INTERNAL_43113247_4_k_cu_d51e57df_37414cuda3std3__441_GLOBAL__N__43113247_4_k_cu_d51e57df_37416ignoreE,@object
	.size		_ZN39_INTERNAL_43113247_4_k_cu_d51e57df_37414cuda3std3__441_GLOBAL__N__43113247_4_k_cu_d51e57df_37416ignoreE,(_ZN39_INTERNAL_43113247_4_k_cu_d51e57df_37414cute7productE - _ZN39_INTERNAL_43113247_4_k_cu_d51e57df_37414cuda3std3__441_GLOBAL__N__43113247_4_k_cu_d51e57df_37416ignoreE)
_ZN39_INTERNAL_43113247_4_k_cu_d51e57df_37414cuda3std3__441_GLOBAL__N__43113247_4_k_cu_d51e57df_37416ignoreE:
	.zero		1
	.type		_ZN39_INTERNAL_43113247_4_k_cu_d51e57df_37414cute7productE,@object
	.size		_ZN39_INTERNAL_43113247_4_k_cu_d51e57df_37414cute7productE,(_ZN39_INTERNAL_43113247_4_k_cu_d51e57df_37414cuda3std3__45__cpo3endE - _ZN39_INTERNAL_43113247_4_k_cu_d51e57df_37414cute7productE)
_ZN39_INTERNAL_43113247_4_k_cu_d51e57df_37414cute7productE:
	.zero		1
	.type		_ZN39_INTERNAL_43113247_4_k_cu_d51e57df_37414cuda3std3__45__cpo3endE,@object
	.size		_ZN39_INTERNAL_43113247_4_k_cu_d51e57df_37414cuda3std3__45__cpo3endE,(_ZN39_INTERNAL_43113247_4_k_cu_d51e57df_37414cuda3std3__419piecewise_constructE - _ZN39_INTERNAL_43113247_4_k_cu_d51e57df_37414cuda3std3__45__cpo3endE)
_ZN39_INTERNAL_43113247_4_k_cu_d51e57df_37414cuda3std3__45__cpo3endE:
	.zero		1
	.type		_ZN39_INTERNAL_43113247_4_k_cu_d51e57df_37414cuda3std3__419piecewise_constructE,@object
	.size		_ZN39_INTERNAL_43113247_4_k_cu_d51e57df_37414cuda3std3__419piecewise_constructE,(_ZN39_INTERNAL_43113247_4_k_cu_d51e57df_37414cuda3std3__45__cpo4cendE - _ZN39_INTERNAL_43113247_4_k_cu_d51e57df_37414cuda3std3__419piecewise_constructE)
_ZN39_INTERNAL_43113247_4_k_cu_d51e57df_37414cuda3std3__419piecewise_constructE:
	.zero		1
	.type		_ZN39_INTERNAL_43113247_4_k_cu_d51e57df_37414cuda3std3__45__cpo4cendE,@object
	.size		_ZN39_INTERNAL_43113247_4_k_cu_d51e57df_37414cuda3std3__45__cpo4cendE,(_ZN39_INTERNAL_43113247_4_k_cu_d51e57df_37414cuda3std6ranges3__45__cpo4swapE - _ZN39_INTERNAL_43113247_4_k_cu_d51e57df_37414cuda3std3__45__cpo4cendE)
_ZN39_INTERNAL_43113247_4_k_cu_d51e57df_37414cuda3std3__45__cpo4cendE:
	.zero		1
	.type		_ZN39_INTERNAL_43113247_4_k_cu_d51e57df_37414cuda3std6ranges3__45__cpo4swapE,@object
	.size		_ZN39_INTERNAL_43113247_4_k_cu_d51e57df_37414cuda3std6ranges3__45__cpo4swapE,(.L_8 - _ZN39_INTERNAL_43113247_4_k_cu_d51e57df_37414cuda3std6ranges3__45__cpo4swapE)
_ZN39_INTERNAL_43113247_4_k_cu_d51e57df_37414cuda3std6ranges3__45__cpo4swapE:
	.zero		1
.L_8:


//--------------------- .nv.constant0._ZN7cutlass13device_kernelINS_4gemm6kernel13GemmUniversalIN4cute5tupleIJiiiiEEENS1_10collective13CollectiveMmaINS1_34MainloopSm90TmaGmmaWarpSpecializedILi4ENS5_IJNS4_1CILi2EEENSA_ILi1EEESC_EEENS1_35KernelTmaWarpSpecializedCooperativeEEENS5_IJNSA_ILi128EEENSA_ILi64EEESH_EEENS_6half_tENS5_IJlSC_lEEESJ_SK_NS4_8TiledMMAINS4_8MMA_AtomIJNS4_4SM904GMMA25MMA_64x64x16_F32F16F16_SSILNSO_5MajorE0ELSQ_0ELNSO_7ScaleInE1ELSR_1EEEEEENS4_6LayoutISD_NS5_IJSC_NSA_ILi0EEESV_EEEEENS5_IJNS4_10UnderscoreESY_SY_EEEEENS4_13SM90_TMA_LOADENS4_14ComposedLayoutINS4_7SwizzleILi3ELi4ELi3EEENS4_18smem_ptr_flag_bitsILi16EEENSU_INS5_IJNSA_ILi8EEESH_EEENS5_IJSH_SC_EEEEEEEvNS4_8identityENS4_23SM90_TMA_LOAD_MULTICASTES1B_vS1C_EENS_8epilogue10collective6detail29Sm90TmaWarpSpecializedAdapterINS1G_15DefaultEpilogueISJ_SK_SK_NS1F_6thread17LinearCombinationISJ_Li1EffLNS1K_9ScaleType4KindE0ELNS_15FloatRoundStyleE2ESJ_EENS1_15EpilogueDefaultEEEEEvvEEEEvNT_6ParamsE --------------------------
	.section	.nv.constant0._ZN7cutlass13device_kernelINS_4gemm6kernel13GemmUniversalIN4cute5tupleIJiiiiEEENS1_10collective13CollectiveMmaINS1_34MainloopSm90TmaGmmaWarpSpecializedILi4ENS5_IJNS4_1CILi2EEENSA_ILi1EEESC_EEENS1_35KernelTmaWarpSpecializedCooperativeEEENS5_IJNSA_ILi128EEENSA_ILi64EEESH_EEENS_6half_tENS5_IJlSC_lEEESJ_SK_NS4_8TiledMMAINS4_8MMA_AtomIJNS4_4SM904GMMA25MMA_64x64x16_F32F16F16_SSILNSO_5MajorE0ELSQ_0ELNSO_7ScaleInE1ELSR_1EEEEEENS4_6LayoutISD_NS5_IJSC_NSA_ILi0EEESV_EEEEENS5_IJNS4_10UnderscoreESY_SY_EEEEENS4_13SM90_TMA_LOADENS4_14ComposedLayoutINS4_7SwizzleILi3ELi4ELi3EEENS4_18smem_ptr_flag_bitsILi16EEENSU_INS5_IJNSA_ILi8EEESH_EEENS5_IJSH_SC_EEEEEEEvNS4_8identityENS4_23SM90_TMA_LOAD_MULTICASTES1B_vS1C_EENS_8epilogue10collective6detail29Sm90TmaWarpSpecializedAdapterINS1G_15DefaultEpilogueISJ_SK_SK_NS1F_6thread17LinearCombinationISJ_Li1EffLNS1K_9ScaleType4KindE0ELNS_15FloatRoundStyleE2ESJ_EENS1_15EpilogueDefaultEEEEEvvEEEEvNT_6ParamsE,"a",@progbits
	.sectionflags	@""
	.align	4
.nv.constant0._ZN7cutlass13device_kernelINS_4gemm6kernel13GemmUniversalIN4cute5tupleIJiiiiEEENS1_10collective13CollectiveMmaINS1_34MainloopSm90TmaGmmaWarpSpecializedILi4ENS5_IJNS4_1CILi2EEENSA_ILi1EEESC_EEENS1_35KernelTmaWarpSpecializedCooperativeEEENS5_IJNSA_ILi128EEENSA_ILi64EEESH_EEENS_6half_tENS5_IJlSC_lEEESJ_SK_NS4_8TiledMMAINS4_8MMA_AtomIJNS4_4SM904GMMA25MMA_64x64x16_F32F16F16_SSILNSO_5MajorE0ELSQ_0ELNSO_7ScaleInE1ELSR_1EEEEEENS4_6LayoutISD_NS5_IJSC_NSA_ILi0EEESV_EEEEENS5_IJNS4_10UnderscoreESY_SY_EEEEENS4_13SM90_TMA_LOADENS4_14ComposedLayoutINS4_7SwizzleILi3ELi4ELi3EEENS4_18smem_ptr_flag_bitsILi16EEENSU_INS5_IJNSA_ILi8EEESH_EEENS5_IJSH_SC_EEEEEEEvNS4_8identityENS4_23SM90_TMA_LOAD_MULTICASTES1B_vS1C_EENS_8epilogue10collective6detail29Sm90TmaWarpSpecializedAdapterINS1G_15DefaultEpilogueISJ_SK_SK_NS1F_6thread17LinearCombinationISJ_Li1EffLNS1K_9ScaleType4KindE0ELNS_15FloatRoundStyleE2ESJ_EENS1_15EpilogueDefaultEEEEEvvEEEEvNT_6ParamsE:
	.zero		1664


//--------------------- SYMBOLS --------------------------

	.type		.nv.reservedSmem.offset0,@object
	.size		.nv.reservedSmem.offset0,0x4
	.type		__assertfail,@function
